	.target	sm_90a

	.elftype	@"ET_EXEC"


//--------------------- .note.nv.tkinfo           --------------------------
	.section	.note.nv.tkinfo,"",@"SHT_NOTE"
	.sectionflags	@"SHF_NOTE_NV_TKINFO"
	.tkinfo
        /*0018*/ 	.word	0x00000002
        /*0030*/ 	.string	""
        /*0030*/ 	.string	"ptxas"
        /*0030*/ 	.string	"Cuda compilation tools, release 13.0, V13.0.88"
        /*0030*/ 	.string	"Build cuda_13.0.r13.0/compiler.36424714_0"
        /*0030*/ 	.string	"-v  -suppress-debug-info  -lineinfo  -arch sm_90a "



//--------------------- .note.nv.cuinfo           --------------------------
	.section	.note.nv.cuinfo,"",@"SHT_NOTE"
	.sectionflags	@"SHF_NOTE_NV_CUINFO"
        /*0018*/ 	.short	0x0002
        /*001a*/ 	.short	0x005a
        /*001c*/ 	.short	0x0082
	.zero		2


//--------------------- .nv.info                  --------------------------
	.section	.nv.info,"",@"SHT_CUDA_INFO"
	.align	4


	//----- nvinfo : EIATTR_REGCOUNT
	.align		4
        /*0000*/ 	.byte	0x04, 0x2f
        /*0002*/ 	.short	(.L_1 - .L_0)
	.align		4
.L_0:
        /*0004*/ 	.word	index@(gluon_wgmma)
        /*0008*/ 	.word	0x0000003a


	//----- nvinfo : EIATTR_FRAME_SIZE
	.align		4
.L_1:
        /*000c*/ 	.byte	0x04, 0x11
        /*000e*/ 	.short	(.L_3 - .L_2)
	.align		4
.L_2:
        /*0010*/ 	.word	index@(gluon_wgmma)
        /*0014*/ 	.word	0x00000000


	//----- nvinfo : EIATTR_MIN_STACK_SIZE
	.align		4
.L_3:
        /*0018*/ 	.byte	0x04, 0x12
        /*001a*/ 	.short	(.L_5 - .L_4)
	.align		4
.L_4:
        /*001c*/ 	.word	index@(gluon_wgmma)
        /*0020*/ 	.word	0x00000000
.L_5:


//--------------------- .nv.compat                --------------------------
	.section	.nv.compat,"",@"SHT_CUDA_COMPAT_INFO"
	.align	4
        /*0000*/ 	.byte	0x02, 0x09, 0x01, 0x00, 0x02, 0x02, 0x04, 0x00, 0x02, 0x05, 0x05, 0x00, 0x03, 0x07, 0x01, 0x01
        /*0010*/ 	.byte	0x02, 0x03, 0x03, 0x00, 0x02, 0x06, 0x01, 0x00, 0x04, 0x0b, 0x08, 0x00, 0x00, 0x00, 0x00, 0x00
        /*0020*/ 	.byte	0x00, 0x00, 0x00, 0x00


//--------------------- .nv.info.gluon_wgmma      --------------------------
	.section	.nv.info.gluon_wgmma,"",@"SHT_CUDA_INFO"
	.sectionflags	@""
	.align	4


	//----- nvinfo : EIATTR_CUDA_API_VERSION
	.align		4
        /*0000*/ 	.byte	0x04, 0x37
        /*0002*/ 	.short	(.L_7 - .L_6)
.L_6:
        /*0004*/ 	.word	0x00000082


	//----- nvinfo : EIATTR_KPARAM_INFO
	.align		4
.L_7:
        /*0008*/ 	.byte	0x04, 0x17
        /*000a*/ 	.short	(.L_9 - .L_8)
.L_8:
        /*000c*/ 	.word	0x00000000
        /*0010*/ 	.short	0x000a
        /*0012*/ 	.short	0x0048
        /*0014*/ 	.byte	0x00, 0xf4, 0x21, 0x00


	//----- nvinfo : EIATTR_KPARAM_INFO
	.align		4
.L_9:
        /*0018*/ 	.byte	0x04, 0x17
        /*001a*/ 	.short	(.L_11 - .L_10)
.L_10:
        /*001c*/ 	.word	0x00000000
        /*0020*/ 	.short	0x0009
        /*0022*/ 	.short	0x0040
        /*0024*/ 	.byte	0x00, 0xf4, 0x21, 0x00


	//----- nvinfo : EIATTR_KPARAM_INFO
	.align		4
.L_11:
        /*0028*/ 	.byte	0x04, 0x17
        /*002a*/ 	.short	(.L_13 - .L_12)
.L_12:
        /*002c*/ 	.word	0x00000000
        /*0030*/ 	.short	0x0008
        /*0032*/ 	.short	0x0038
        /*0034*/ 	.byte	0x00, 0xf0, 0x21, 0x00


	//----- nvinfo : EIATTR_KPARAM_INFO
	.align		4
.L_13:
        /*0038*/ 	.byte	0x04, 0x17
        /*003a*/ 	.short	(.L_15 - .L_14)
.L_14:
        /*003c*/ 	.word	0x00000000
        /*0040*/ 	.short	0x0007
        /*0042*/ 	.short	0x0030
        /*0044*/ 	.byte	0x00, 0xf0, 0x21, 0x00


	//----- nvinfo : EIATTR_KPARAM_INFO
	.align		4
.L_15:
        /*0048*/ 	.byte	0x04, 0x17
        /*004a*/ 	.short	(.L_17 - .L_16)
.L_16:
        /*004c*/ 	.word	0x00000000
        /*0050*/ 	.short	0x0006
        /*0052*/ 	.short	0x0028
        /*0054*/ 	.byte	0x00, 0xf0, 0x21, 0x00


	//----- nvinfo : EIATTR_KPARAM_INFO
	.align		4
.L_17:
        /*0058*/ 	.byte	0x04, 0x17
        /*005a*/ 	.short	(.L_19 - .L_18)
.L_18:
        /*005c*/ 	.word	0x00000000
        /*0060*/ 	.short	0x0005
        /*0062*/ 	.short	0x0020
        /*0064*/ 	.byte	0x00, 0xf0, 0x11, 0x00


	//----- nvinfo : EIATTR_KPARAM_INFO
	.align		4
.L_19:
        /*0068*/ 	.byte	0x04, 0x17
        /*006a*/ 	.short	(.L_21 - .L_20)
.L_20:
        /*006c*/ 	.word	0x00000000
        /*0070*/ 	.short	0x0004
        /*0072*/ 	.short	0x001c
        /*0074*/ 	.byte	0x00, 0xf0, 0x11, 0x00


	//----- nvinfo : EIATTR_KPARAM_INFO
	.align		4
.L_21:
        /*0078*/ 	.byte	0x04, 0x17
        /*007a*/ 	.short	(.L_23 - .L_22)
.L_22:
        /*007c*/ 	.word	0x00000000
        /*0080*/ 	.short	0x0003
        /*0082*/ 	.short	0x0018
        /*0084*/ 	.byte	0x00, 0xf0, 0x11, 0x00


	//----- nvinfo : EIATTR_KPARAM_INFO
	.align		4
.L_23:
        /*0088*/ 	.byte	0x04, 0x17
        /*008a*/ 	.short	(.L_25 - .L_24)
.L_24:
        /*008c*/ 	.word	0x00000000
        /*0090*/ 	.short	0x0002
        /*0092*/ 	.short	0x0010
        /*0094*/ 	.byte	0x00, 0xf4, 0x21, 0x00


	//----- nvinfo : EIATTR_KPARAM_INFO
	.align		4
.L_25:
        /*0098*/ 	.byte	0x04, 0x17
        /*009a*/ 	.short	(.L_27 - .L_26)
.L_26:
        /*009c*/ 	.word	0x00000000
        /*00a0*/ 	.short	0x0001
        /*00a2*/ 	.short	0x0008
        /*00a4*/ 	.byte	0x00, 0xf4, 0x21, 0x00


	//----- nvinfo : EIATTR_KPARAM_INFO
	.align		4
.L_27:
        /*00a8*/ 	.byte	0x04, 0x17
        /*00aa*/ 	.short	(.L_29 - .L_28)
.L_28:
        /*00ac*/ 	.word	0x00000000
        /*00b0*/ 	.short	0x0000
        /*00b2*/ 	.short	0x0000
        /*00b4*/ 	.byte	0x00, 0xf4, 0x21, 0x00


	//----- nvinfo : EIATTR_SPARSE_MMA_MASK
	.align		4
.L_29:
        /*00b8*/ 	.byte	0x03, 0x50
        /*00ba*/ 	.short	0x0000


	//----- nvinfo : EIATTR_MAXREG_COUNT
	.align		4
        /*00bc*/ 	.byte	0x03, 0x1b
        /*00be*/ 	.short	0x00ff


	//----- nvinfo : EIATTR_NUM_BARRIERS
	.align		4
        /*00c0*/ 	.byte	0x02, 0x4c
        /*00c2*/ 	.byte	0x01
	.zero		1


	//----- nvinfo : EIATTR_MERCURY_ISA_VERSION
	.align		4
        /*00c4*/ 	.byte	0x03, 0x5f
        /*00c6*/ 	.short	0x0101


	//----- nvinfo : EIATTR_INT_WARP_WIDE_INSTR_OFFSETS
	.align		4
        /*00c8*/ 	.byte	0x04, 0x31
        /*00ca*/ 	.short	(.L_31 - .L_30)


	//   ....[0]....
.L_30:
        /*00cc*/ 	.word	0x00001330


	//   ....[1]....
        /*00d0*/ 	.word	0x00001350


	//   ....[2]....
        /*00d4*/ 	.word	0x00001360


	//   ....[3]....
        /*00d8*/ 	.word	0x00001440


	//   ....[4]....
        /*00dc*/ 	.word	0x00001700


	//   ....[5]....
        /*00e0*/ 	.word	0x00001710


	//   ....[6]....
        /*00e4*/ 	.word	0x00001780


	//   ....[7]....
        /*00e8*/ 	.word	0x00001790


	//   ....[8]....
        /*00ec*/ 	.word	0x00001ce0


	//   ....[9]....
        /*00f0*/ 	.word	0x00001cf0


	//----- nvinfo : EIATTR_COOP_GROUP_MASK_REGIDS
	.align		4
.L_31:
        /*00f4*/ 	.byte	0x04, 0x29
        /*00f6*/ 	.short	(.L_33 - .L_32)


	//   ....[0]....
.L_32:
        /*00f8*/ 	.word	0xffffffff


	//   ....[1]....
        /*00fc*/ 	.word	0xffffffff


	//   ....[2]....
        /*0100*/ 	.word	0xffffffff


	//----- nvinfo : EIATTR_COOP_GROUP_INSTR_OFFSETS
	.align		4
.L_33:
        /*0104*/ 	.byte	0x04, 0x28
        /*0106*/ 	.short	(.L_35 - .L_34)


	//   ....[0]....
.L_34:
        /*0108*/ 	.word	0x00000150


	//   ....[1]....
        /*010c*/ 	.word	0x00000720


	//   ....[2]....
        /*0110*/ 	.word	0x00000cd0


	//----- nvinfo : EIATTR_MBARRIER_INSTR_OFFSETS
	.align		4
.L_35:
        /*0114*/ 	.byte	0x04, 0x39
        /*0116*/ 	.short	(.L_37 - .L_36)


	//   ....[0]....
.L_36:
        /*0118*/ 	.word	0x000014a0
        /*011c*/ 	.word	0x000000ff
        /*0120*/ 	.word	0x00009000
        /*0124*/ 	.short	0x0100
        /*0126*/ 	.byte	0x0c
	.zero		1


	//   ....[1]....
        /*0128*/ 	.word	0x000014c0
        /*012c*/ 	.word	0x000000ff
        /*0130*/ 	.word	0x00009008
        /*0134*/ 	.short	0x0100
        /*0136*/ 	.byte	0x0c
	.zero		1


	//   ....[2]....
        /*0138*/ 	.word	0x000014f0
        /*013c*/ 	.word	0x000000ff
        /*0140*/ 	.word	0x00009010
        /*0144*/ 	.short	0x0100
        /*0146*/ 	.byte	0x0c
	.zero		1


	//   ....[3]....
        /*0148*/ 	.word	0x00001840
        /*014c*/ 	.word	0x000000ff
        /*0150*/ 	.word	0x00009000
        /*0154*/ 	.short	0x010a
        /*0156*/ 	.byte	0x14
	.zero		1


	//   ....[4]....
        /*0158*/ 	.word	0x00001b80
        /*015c*/ 	.word	0x000000ff
        /*0160*/ 	.word	0x00009000
        /*0164*/ 	.short	0x0108
        /*0166*/ 	.byte	0x0c
	.zero		1


	//   ....[5]....
        /*0168*/ 	.word	0x00001ca0
        /*016c*/ 	.word	0x000000ff
        /*0170*/ 	.word	0x00009008
        /*0174*/ 	.short	0x0108
        /*0176*/ 	.byte	0x0c
	.zero		1


	//   ....[6]....
        /*0178*/ 	.word	0x00001d20
        /*017c*/ 	.word	0x000000ff
        /*0180*/ 	.word	0x00009010
        /*0184*/ 	.short	0x0108
        /*0186*/ 	.byte	0x0c
	.zero		1


	//   ....[7]....
        /*0188*/ 	.word	0x00001df0
        /*018c*/ 	.word	0x000000ff
        /*0190*/ 	.word	0x00009000
        /*0194*/ 	.short	0x010a
        /*0196*/ 	.byte	0x14
	.zero		1


	//----- nvinfo : EIATTR_NUM_MBARRIERS
	.align		4
.L_37:
        /*0198*/ 	.byte	0x03, 0x38
        /*019a*/ 	.short	0x0003


	//----- nvinfo : EIATTR_EXIT_INSTR_OFFSETS
	.align		4
        /*019c*/ 	.byte	0x04, 0x1c
        /*019e*/ 	.short	(.L_39 - .L_38)


	//   ....[0]....
.L_38:
        /*01a0*/ 	.word	0x00001de0


	//----- nvinfo : EIATTR_REQNTID
	.align		4
.L_39:
        /*01a4*/ 	.byte	0x04, 0x10
        /*01a6*/ 	.short	(.L_41 - .L_40)
.L_40:
        /*01a8*/ 	.word	0x00000100
        /*01ac*/ 	.word	0x00000001
        /*01b0*/ 	.word	0x00000001


	//----- nvinfo : EIATTR_CRS_STACK_SIZE
	.align		4
.L_41:
        /*01b4*/ 	.byte	0x04, 0x1e
        /*01b6*/ 	.short	(.L_43 - .L_42)
.L_42:
        /*01b8*/ 	.word	0x00000000


	//----- nvinfo : EIATTR_CBANK_PARAM_SIZE
	.align		4
.L_43:
        /*01bc*/ 	.byte	0x03, 0x19
        /*01be*/ 	.short	0x0050


	//----- nvinfo : EIATTR_PARAM_CBANK
	.align		4
        /*01c0*/ 	.byte	0x04, 0x0a
        /*01c2*/ 	.short	(.L_45 - .L_44)
	.align		4
.L_44:
        /*01c4*/ 	.word	index@(.nv.constant0.gluon_wgmma)
        /*01c8*/ 	.short	0x0210
        /*01ca*/ 	.short	0x0050


	//----- nvinfo : EIATTR_SW_WAR
	.align		4
.L_45:
        /*01cc*/ 	.byte	0x04, 0x36
        /*01ce*/ 	.short	(.L_47 - .L_46)
.L_46:
        /*01d0*/ 	.word	0x00000008
.L_47:


//--------------------- .nv.callgraph             --------------------------
	.section	.nv.callgraph,"",@"SHT_CUDA_CALLGRAPH"
	.align	4
	.sectionentsize	8
	.align		4
        /*0000*/ 	.word	0x00000000
	.align		4
        /*0004*/ 	.word	0xffffffff
	.align		4
        /*0008*/ 	.word	0x00000000
	.align		4
        /*000c*/ 	.word	0xfffffffe
	.align		4
        /*0010*/ 	.word	0x00000000
	.align		4
        /*0014*/ 	.word	0xfffffffd
	.align		4
        /*0018*/ 	.word	0x00000000
	.align		4
        /*001c*/ 	.word	0xfffffffc


//--------------------- .text.gluon_wgmma         --------------------------
	.section	.text.gluon_wgmma,"ax",@progbits
	.align	128
        .global         gluon_wgmma
        .type           gluon_wgmma,@function
        .size           gluon_wgmma,(.L_x_52 - gluon_wgmma)
        .other          gluon_wgmma,@"STO_CUDA_ENTRY STV_DEFAULT"
gluon_wgmma:
.text.gluon_wgmma:
[----:B------:R-:W-:Y:S01]  /*0000*/  LDC R1, c[0x0][0x28] ;  /* 0x00000a00ff017b82 */ /* 0x000fe20000000800 */
[----:B------:R-:W1:Y:S07]  /*0010*/  S2R R0, SR_TID.X ;  /* 0x0000000000007919 */ /* 0x000e6e0000002100 */
[----:B------:R-:W2:Y:S01]  /*0020*/  S2UR UR4, SR_CgaCtaId ;  /* 0x00000000000479c3 */ /* 0x000ea20000008800 */
[----:B------:R-:W-:Y:S01]  /*0030*/  UMOV UR12, 0x400 ;  /* 0x00000400000c7882 */ /* 0x000fe20000000000 */
[----:B------:R-:W-:Y:S01]  /*0040*/  ULDC UR6, c[0x0][0xc] ;  /* 0x0000030000067ab9 */ /* 0x000fe20000000800 */
[----:B------:R-:W-:Y:S01]  /*0050*/  ULDC.64 UR28, c[0x0][0x250] ;  /* 0x00009400001c7ab9 */ /* 0x000fe20000000a00 */
[----:B------:R-:W-:Y:S04]  /*0060*/  BSSY B0, `(.L_x_0) ;  /* 0x000001f000007945 */ /* 0x000fe80003800000 */
[----:B------:R-:W3:Y:S08]  /*0070*/  LDC R2, c[0x0][0x228] ;  /* 0x00008a00ff027b82 */ /* 0x000ef00000000800 */
[----:B------:R-:W4:Y:S08]  /*0080*/  LDC R8, c[0x0][0x230] ;  /* 0x00008c00ff087b82 */ /* 0x000f300000000800 */
[----:B------:R-:W-:Y:S01]  /*0090*/  S2UR UR30, SR_CTAID.Y ;  /* 0x00000000001e79c3 */ /* 0x000fe20000002600 */
[----:B--2---:R-:W-:-:S03]  /*00a0*/  ULEA UR12, UR4, UR12, 0x18 ;  /* 0x0000000c040c7291 */ /* 0x004fc6000f8ec03f */
[----:B------:R-:W-:Y:S01]  /*00b0*/  ULDC UR4, c[0x0][0x10] ;  /* 0x0000040000047ab9 */ /* 0x000fe20000000800 */
[----:B-1----:R-:W-:-:S03]  /*00c0*/  LOP3.LUT R6, R0, 0xff, RZ, 0xc0, !PT ;  /* 0x000000ff00067812 */ /* 0x002fc600078ec0ff */
[----:B------:R-:W1:Y:S01]  /*00d0*/  S2UR UR5, SR_CTAID.Z ;  /* 0x00000000000579c3 */ /* 0x000e620000002700 */
[----:B---3--:R-:W-:Y:S01]  /*00e0*/  VIADD R2, R2, 0xffffffff ;  /* 0xffffffff02027836 */ /* 0x008fe20000000000 */
[C---:B------:R-:W-:Y:S02]  /*00f0*/  ISETP.GE.U32.AND P0, PT, R6.reuse, 0x20, PT ;  /* 0x000000200600780c */ /* 0x040fe40003f06070 */
[C---:B------:R-:W-:Y:S02]  /*0100*/  ISETP.NE.U32.AND P2, PT, R6.reuse, RZ, PT ;  /* 0x000000ff0600720c */ /* 0x040fe40003f45070 */
[----:B------:R-:W-:Y:S02]  /*0110*/  LEA R11, R6, UR12, 0x2 ;  /* 0x0000000c060b7c11 */ /* 0x000fe4000f8e10ff */
[----:B------:R-:W2:Y:S01]  /*0120*/  S2UR UR31, SR_CTAID.X ;  /* 0x00000000001f79c3 */ /* 0x000ea20000002500 */
[----:B----4-:R-:W-:-:S06]  /*0130*/  VIADD R14, R8, 0xffffffff ;  /* 0xffffffff080e7836 */ /* 0x010fcc0000000000 */
[----:B------:R3:W-:Y:S01]  /*0140*/  @!P0 STS [R11], RZ ;  /* 0x000000ff0b008388 */ /* 0x0007e20000000800 */
[----:B------:R-:W-:-:S03]  /*0150*/  NOP ;  /* 0x0000000000007918 */ /* 0x000fc60000000000 */
[----:B------:R3:W-:Y:S01]  /*0160*/  @!P2 STS [UR12+0x24], R2 ;  /* 0x00002402ff00a988 */ /* 0x0007e2000800080c */
[----:B-1----:R-:W-:-:S03]  /*0170*/  UIMAD UR4, UR5, UR4, UR30 ;  /* 0x00000004050472a4 */ /* 0x002fc6000f8e021e */
[----:B------:R3:W-:Y:S01]  /*0180*/  @!P2 STS [UR12+0x20], R14 ;  /* 0x0000200eff00a988 */ /* 0x0007e2000800080c */
[----:B--2---:R-:W-:-:S04]  /*0190*/  UIMAD UR4, UR4, UR6, UR31 ;  /* 0x00000006040472a4 */ /* 0x004fc8000f8e021f */
[----:B------:R-:W-:-:S03]  /*01a0*/  UIMAD UR5, UR4, 0x180, URZ ;  /* 0x00000180040578a4 */ /* 0x000fc6000f8e023f */
[----:B------:R-:W-:Y:S01]  /*01b0*/  UMOV UR4, URZ ;  /* 0x0000003f00047c82 */ /* 0x000fe20008000000 */
[----:B------:R-:W-:-:S04]  /*01c0*/  UIADD3 UR24, UP0, UR5, UR28, URZ ;  /* 0x0000001c05187290 */ /* 0x000fc8000ff1e03f */
[----:B------:R-:W-:Y:S01]  /*01d0*/  ULEA.HI.X.SX32 UR25, UR5, UR29, 0x1, UP0 ;  /* 0x0000001d05197291 */ /* 0x000fe200080f0e3f */
[----:B---3--:R-:W-:Y:S11]  /*01e0*/  @P2 BRA `(.L_x_1) ;  /* 0x0000000000182947 */ /* 0x008ff60003800000 */
[----:B------:R-:W1:Y:S01]  /*01f0*/  LDS R3, [UR12+0x8] ;  /* 0x0000080cff037984 */ /* 0x000e620008000800 */
[----:B------:R-:W2:Y:S01]  /*0200*/  LDC.64 R12, c[0x0][0x210] ;  /* 0x00008400ff0c7b82 */ /* 0x000ea20000000a00 */
[----:B------:R-:W-:Y:S02]  /*0210*/  IMAD.MOV.U32 R4, RZ, RZ, 0x70 ;  /* 0x00000070ff047424 */ /* 0x000fe400078e00ff */
[----:B--2---:R2:W-:Y:S03]  /*0220*/  STS.64 [UR12], R12 ;  /* 0x0000000cff007988 */ /* 0x0045e60008000a0c */
[----:B-1----:R-:W-:-:S05]  /*0230*/  LOP3.LUT R3, R3, 0x10, R4, 0xd8, !PT ;  /* 0x0000001003037812 */ /* 0x002fca00078ed804 */
[----:B------:R2:W-:Y:S02]  /*0240*/  STS [UR12+0x8], R3 ;  /* 0x00000803ff007988 */ /* 0x0005e4000800080c */
.L_x_1:
[----:B------:R-:W-:Y:S05]  /*0250*/  BSYNC B0 ;  /* 0x0000000000007941 */ /* 0x000fea0003800000 */
.L_x_0:
[----:B------:R-:W-:Y:S04]  /*0260*/  BSSY B0, `(.L_x_2) ;  /* 0x000000a000007945 */ /* 0x000fe80003800000 */
[----:B------:R-:W-:Y:S05]  /*0270*/  @P2 BRA `(.L_x_3) ;  /* 0x0000000000202947 */ /* 0x000fea0003800000 */
[----:B--2---:R-:W1:Y:S01]  /*0280*/  LDS R3, [UR12+0x34] ;  /* 0x0000340cff037984 */ /* 0x004e620008000800 */
[----:B------:R-:W-:Y:S02]  /*0290*/  IMAD.MOV.U32 R4, RZ, RZ, 0x1f000000 ;  /* 0x1f000000ff047424 */ /* 0x000fe400078e00ff */
[----:B------:R-:W-:Y:S01]  /*02a0*/  @!P2 IMAD.MOV.U32 R5, RZ, RZ, 0x7f ;  /* 0x0000007fff05a424 */ /* 0x000fe200078e00ff */
[----:B------:R-:W2:Y:S02]  /*02b0*/  @!P2 LDS R10, [UR12+0x38] ;  /* 0x0000380cff0aa984 */ /* 0x000ea40008000800 */
[----:B-1----:R-:W-:Y:S02]  /*02c0*/  LOP3.LUT R3, R3, 0xff000000, R4, 0xb8, !PT ;  /* 0xff00000003037812 */ /* 0x002fe400078eb804 */
[----:B--2---:R-:W-:-:S03]  /*02d0*/  @!P2 LOP3.LUT R4, R10, 0xff, R5, 0xb8, !PT ;  /* 0x000000ff0a04a812 */ /* 0x004fc600078eb805 */
[----:B------:R1:W-:Y:S04]  /*02e0*/  STS [UR12+0x34], R3 ;  /* 0x00003403ff007988 */ /* 0x0003e8000800080c */
[----:B------:R1:W-:Y:S02]  /*02f0*/  @!P2 STS [UR12+0x38], R4 ;  /* 0x00003804ff00a988 */ /* 0x0003e4000800080c */
.L_x_3:
[----:B------:R-:W-:Y:S05]  /*0300*/  BSYNC B0 ;  /* 0x0000000000007941 */ /* 0x000fea0003800000 */
.L_x_2:
[----:B------:R-:W-:Y:S04]  /*0310*/  BSSY B0, `(.L_x_4) ;  /* 0x000000e000007945 */ /* 0x000fe80003800000 */
[----:B------:R-:W-:Y:S05]  /*0320*/  @P2 BRA `(.L_x_5) ;  /* 0x0000000000302947 */ /* 0x000fea0003800000 */
[----:B-1----:R-:W1:Y:S01]  /*0330*/  LDS R4, [UR12+0x34] ;  /* 0x0000340cff047984 */ /* 0x002e620008000800 */
[----:B--2---:R-:W2:Y:S03]  /*0340*/  LDC.64 R12, c[0x0][0x238] ;  /* 0x00008e00ff0c7b82 */ /* 0x004ea60000000a00 */
[----:B------:R-:W3:Y:S01]  /*0350*/  LDS R3, [UR12+0x1c] ;  /* 0x00001c0cff037984 */ /* 0x000ee20008000800 */
[C---:B--2---:R-:W-:Y:S01]  /*0360*/  SHF.L.U64.HI R10, R12.reuse, 0x1, R13 ;  /* 0x000000010c0a7819 */ /* 0x044fe2000001020d */
[----:B------:R-:W-:-:S03]  /*0370*/  IMAD.SHL.U32 R5, R12, 0x2, RZ ;  /* 0x000000020c057824 */ /* 0x000fc600078e00ff */
[--C-:B------:R-:W-:Y:S02]  /*0380*/  SHF.R.U32.HI R12, RZ, 0x4, R10.reuse ;  /* 0x00000004ff0c7819 */ /* 0x100fe4000001160a */
[----:B------:R-:W-:-:S05]  /*0390*/  SHF.R.U64 R5, R5, 0x4, R10 ;  /* 0x0000000405057819 */ /* 0x000fca000000120a */
[----:B------:R4:W-:Y:S01]  /*03a0*/  STS [UR12+0xc], R5 ;  /* 0x00000c05ff007988 */ /* 0x0009e2000800080c */
[----:B-1----:R-:W-:Y:S02]  /*03b0*/  LOP3.LUT R4, R4, 0x7, RZ, 0xb8, !PT ;  /* 0x0000000704047812 */ /* 0x002fe400078eb8ff */
[----:B---3--:R-:W-:-:S03]  /*03c0*/  LOP3.LUT R3, R3, 0xf, R12, 0xb8, !PT ;  /* 0x0000000f03037812 */ /* 0x008fc600078eb80c */
[----:B------:R4:W-:Y:S04]  /*03d0*/  STS [UR12+0x34], R4 ;  /* 0x00003404ff007988 */ /* 0x0009e8000800080c */
[----:B------:R4:W-:Y:S02]  /*03e0*/  STS [UR12+0x1c], R3 ;  /* 0x00001c03ff007988 */ /* 0x0009e4000800080c */
.L_x_5:
[----:B------:R-:W-:Y:S05]  /*03f0*/  BSYNC B0 ;  /* 0x0000000000007941 */ /* 0x000fea0003800000 */
.L_x_4:
[----:B------:R-:W-:Y:S04]  /*0400*/  BSSY B1, `(.L_x_6) ;  /* 0x000001a000017945 */ /* 0x000fe80003800000 */
[----:B------:R-:W-:Y:S04]  /*0410*/  BSSY B0, `(.L_x_7) ;  /* 0x0000015000007945 */ /* 0x000fe80003800000 */
[----:B------:R-:W-:Y:S05]  /*0420*/  @P2 BRA `(.L_x_8) ;  /* 0x0000000000202947 */ /* 0x000fea0003800000 */
[----:B-12-4-:R-:W1:Y:S02]  /*0430*/  LDS R3, [UR12+0x34] ;  /* 0x0000340cff037984 */ /* 0x016e640008000800 */
[----:B-1----:R-:W-:-:S05]  /*0440*/  LOP3.LUT R3, R3, 0x38, RZ, 0xb8, !PT ;  /* 0x0000003803037812 */ /* 0x002fca00078eb8ff */
[----:B------:R1:W-:Y:S01]  /*0450*/  STS [UR12+0x34], R3 ;  /* 0x00003403ff007988 */ /* 0x0003e2000800080c */
[----:B------:R-:W-:Y:S05]  /*0460*/  @P2 BRA `(.L_x_9) ;  /* 0x0000000000202947 */ /* 0x000fea0003800000 */
[----:B-1----:R-:W1:Y:S01]  /*0470*/  LDS R3, [UR12+0x8] ;  /* 0x0000080cff037984 */ /* 0x002e620008000800 */
[----:B------:R-:W-:-:S05]  /*0480*/  IMAD.MOV.U32 R4, RZ, RZ, 0x780 ;  /* 0x00000780ff047424 */ /* 0x000fca00078e00ff */
[----:B-1----:R-:W-:-:S05]  /*0490*/  LOP3.LUT R3, R3, 0x500, R4, 0xd8, !PT ;  /* 0x0000050003037812 */ /* 0x002fca00078ed804 */
[----:B------:R3:W-:Y:S02]  /*04a0*/  STS [UR12+0x8], R3 ;  /* 0x00000803ff007988 */ /* 0x0007e4000800080c */
.L_x_8:
[----:B------:R-:W-:Y:S05]  /*04b0*/  @P2 BRA `(.L_x_10) ;  /* 0x0000000000282947 */ /* 0x000fea0003800000 */
[----:B-1234-:R-:W1:Y:S02]  /*04c0*/  LDS R3, [UR12+0x8] ;  /* 0x0000080cff037984 */ /* 0x01ee640008000800 */
[----:B-1----:R-:W-:-:S05]  /*04d0*/  LOP3.LUT R3, R3, 0x1800, RZ, 0xb8, !PT ;  /* 0x0000180003037812 */ /* 0x002fca00078eb8ff */
[----:B------:R2:W-:Y:S02]  /*04e0*/  STS [UR12+0x8], R3 ;  /* 0x00000803ff007988 */ /* 0x0005e4000800080c */
.L_x_9:
[----:B------:R-:W-:Y:S05]  /*04f0*/  @P2 BREAK B0 ;  /* 0x0000000000002942 */ /* 0x000fea0003800000 */
[----:B------:R-:W-:Y:S05]  /*0500*/  @P2 BRA `(.L_x_11) ;  /* 0x0000000000242947 */ /* 0x000fea0003800000 */
[----:B------:R-:W3:Y:S01]  /*0510*/  LDS R4, [UR12+0x8] ;  /* 0x0000080cff047984 */ /* 0x000ee20008000800 */
[----:B-12---:R-:W-:-:S05]  /*0520*/  IMAD.MOV.U32 R3, RZ, RZ, 0x6000 ;  /* 0x00006000ff037424 */ /* 0x006fca00078e00ff */
[----:B---3--:R-:W-:-:S04]  /*0530*/  LOP3.LUT R3, R4, 0x4000, R3, 0xd8, !PT ;  /* 0x0000400004037812 */ /* 0x008fc800078ed803 */
[----:B------:R-:W-:-:S05]  /*0540*/  LOP3.LUT R3, R3, 0x400000, RZ, 0xb8, !PT ;  /* 0x0040000003037812 */ /* 0x000fca00078eb8ff */
[----:B------:R5:W-:Y:S02]  /*0550*/  STS [UR12+0x8], R3 ;  /* 0x00000803ff007988 */ /* 0x000be4000800080c */
.L_x_10:
[----:B------:R-:W-:Y:S05]  /*0560*/  BSYNC B0 ;  /* 0x0000000000007941 */ /* 0x000fea0003800000 */
.L_x_7:
[----:B-12345:R-:W1:Y:S02]  /*0570*/  @!P2 LDS R3, [UR12+0x8] ;  /* 0x0000080cff03a984 */ /* 0x03ee640008000800 */
[----:B-1----:R-:W-:-:S05]  /*0580*/  @!P2 LOP3.LUT R3, R3, 0x8000, RZ, 0xb8, !PT ;  /* 0x000080000303a812 */ /* 0x002fca00078eb8ff */
[----:B------:R3:W-:Y:S02]  /*0590*/  @!P2 STS [UR12+0x8], R3 ;  /* 0x00000803ff00a988 */ /* 0x0007e4000800080c */
.L_x_11:
[----:B------:R-:W-:Y:S05]  /*05a0*/  BSYNC B1 ;  /* 0x0000000000017941 */ /* 0x000fea0003800000 */
.L_x_6:
[----:B------:R-:W-:Y:S05]  /*05b0*/  WARPSYNC.ALL ;  /* 0x0000000000007948 */ /* 0x000fea0003800000 */
[----:B-123--:R-:W1:Y:S02]  /*05c0*/  LDC R3, c[0x0][0x22c] ;  /* 0x00008b00ff037b82 */ /* 0x00ee640000000800 */
[----:B-1----:R-:W-:Y:S01]  /*05d0*/  VIADD R3, R3, 0xffffffff ;  /* 0xffffffff03037836 */ /* 0x002fe20000000000 */
[----:B------:R-:W-:Y:S06]  /*05e0*/  @P0 BRA `(.L_x_12) ;  /* 0x0000000000280947 */ /* 0x000fec0003800000 */
[----:B------:R-:W1:Y:S01]  /*05f0*/  S2R R4, SR_LANEID ;  /* 0x0000000000047919 */ /* 0x000e620000000000 */
[----:B------:R-:W-:Y:S05]  /*0600*/  WARPSYNC.ALL ;  /* 0x0000000000007948 */ /* 0x000fea0003800000 */
[----:B-1----:R-:W-:-:S05]  /*0610*/  IMAD.SHL.U32 R7, R4, 0x4, RZ ;  /* 0x0000000404077824 */ /* 0x002fca00078e00ff */
[----:B------:R-:W1:Y:S01]  /*0620*/  LDS R9, [R7+UR12] ;  /* 0x0000000c07097984 */ /* 0x000e620008000800 */
[----:B------:R-:W-:-:S05]  /*0630*/  IADD3 R4, P1, R7, UR24, RZ ;  /* 0x0000001807047c10 */ /* 0x000fca000ff3e0ff */
[----:B------:R-:W-:-:S05]  /*0640*/  IMAD.X R5, RZ, RZ, UR25, P1 ;  /* 0x00000019ff057e24 */ /* 0x000fca00088e06ff */
[----:B-1----:R1:W2:Y:S01]  /*0650*/  ATOMG.E.EXCH.STRONG.GPU PT, RZ, [R4], R9 ;  /* 0x0000000904ff73a8 */ /* 0x0022a200041ee100 */
[----:B------:R-:W-:-:S04]  /*0660*/  DEPBAR {5,4,3,2,1,0} ;  /* 0x0000003f0000791a */ /* 0x000fc80000000000 */
[----:B------:R1:W-:Y:S01]  /*0670*/  UTMACCTL.IV [UR24] ;  /* 0x00000000180079b9 */ /* 0x0003e20008000000 */
[----:B------:R-:W-:Y:S01]  /*0680*/  NOP ;  /* 0x0000000000007918 */ /* 0x000fe20000000000 */
.L_x_12:
[----:B------:R-:W-:Y:S05]  /*0690*/  @P0 BRA `(.L_x_13) ;  /* 0x00000000000c0947 */ /* 0x000fea0003800000 */
[----:B------:R0:W-:Y:S01]  /*06a0*/  UTMACMDFLUSH ;  /* 0x00000000000079b7 */ /* 0x0001e20000000000 */
[----:B------:R-:W-:Y:S05]  /*06b0*/  @P0 BRA `(.L_x_13) ;  /* 0x0000000000040947 */ /* 0x000fea0003800000 */
[----:B------:R-:W-:-:S04]  /*06c0*/  DEPBAR.LE SB0, 0x0 ;  /* 0x000080000000791a */ /* 0x000fc80000000000 */
.L_x_13:
[----:B------:R-:W-:Y:S05]  /*06d0*/  WARPSYNC.ALL ;  /* 0x0000000000007948 */ /* 0x000fea0003800000 */
[----:B--2---:R-:W-:Y:S06]  /*06e0*/  BAR.SYNC.DEFER_BLOCKING 0x0 ;  /* 0x0000000000007b1d */ /* 0x004fec0000010000 */
[----:B------:R-:W-:Y:S02]  /*06f0*/  BSSY B1, `(.L_x_14) ;  /* 0x000000b000017945 */ /* 0x000fe40003800000 */
[----:B------:R-:W-:Y:S06]  /*0700*/  BAR.SYNC.DEFER_BLOCKING 0x0 ;  /* 0x0000000000007b1d */ /* 0x000fec0000010000 */
[----:B------:R2:W-:Y:S01]  /*0710*/  @!P0 STS [R11], RZ ;  /* 0x000000ff0b008388 */ /* 0x0005e20000000800 */
[----:B------:R-:W-:Y:S01]  /*0720*/  NOP ;  /* 0x0000000000007918 */ /* 0x000fe20000000000 */
[----:B------:R-:W-:Y:S05]  /*0730*/  @P2 BRA `(.L_x_15) ;  /* 0x0000000000182947 */ /* 0x000fea0003800000 */
[----:B-1----:R-:W1:Y:S01]  /*0740*/  LDS R4, [UR12+0x8] ;  /* 0x0000080cff047984 */ /* 0x002e620008000800 */
[----:B------:R-:W3:Y:S01]  /*0750*/  LDC.64 R12, c[0x0][0x218] ;  /* 0x00008600ff0c7b82 */ /* 0x000ee20000000a00 */
[----:B------:R-:W-:Y:S02]  /*0760*/  IMAD.MOV.U32 R5, RZ, RZ, 0x70 ;  /* 0x00000070ff057424 */ /* 0x000fe400078e00ff */
[----:B---3--:R3:W-:Y:S03]  /*0770*/  STS.64 [UR12], R12 ;  /* 0x0000000cff007988 */ /* 0x0087e60008000a0c */
[----:B-1----:R-:W-:-:S05]  /*0780*/  LOP3.LUT R4, R4, 0x10, R5, 0xd8, !PT ;  /* 0x0000001004047812 */ /* 0x002fca00078ed805 */
[----:B------:R3:W-:Y:S02]  /*0790*/  STS [UR12+0x8], R4 ;  /* 0x00000804ff007988 */ /* 0x0007e4000800080c */
.L_x_15:
[----:B-1----:R-:W-:Y:S05]  /*07a0*/  BSYNC B1 ;  /* 0x0000000000017941 */ /* 0x002fea0003800000 */
.L_x_14:
[----:B------:R-:W-:Y:S04]  /*07b0*/  BSSY B1, `(.L_x_16) ;  /* 0x000000a000017945 */ /* 0x000fe80003800000 */
[----:B------:R-:W-:Y:S05]  /*07c0*/  @P2 BRA `(.L_x_17) ;  /* 0x0000000000202947 */ /* 0x000fea0003800000 */
[----:B---3--:R-:W1:Y:S01]  /*07d0*/  LDS R4, [UR12+0x34] ;  /* 0x0000340cff047984 */ /* 0x008e620008000800 */
[----:B------:R-:W-:Y:S02]  /*07e0*/  IMAD.MOV.U32 R5, RZ, RZ, 0x3f000000 ;  /* 0x3f000000ff057424 */ /* 0x000fe400078e00ff */
[----:B------:R-:W-:Y:S01]  /*07f0*/  @!P2 IMAD.MOV.U32 R7, RZ, RZ, 0x1f ;  /* 0x0000001fff07a424 */ /* 0x000fe200078e00ff */
[----:B------:R-:W3:Y:S02]  /*0800*/  @!P2 LDS R10, [UR12+0x38] ;  /* 0x0000380cff0aa984 */ /* 0x000ee40008000800 */
[----:B-1----:R-:W-:Y:S02]  /*0810*/  LOP3.LUT R4, R4, 0xff000000, R5, 0xb8, !PT ;  /* 0xff00000004047812 */ /* 0x002fe400078eb805 */
[----:B---3--:R-:W-:-:S03]  /*0820*/  @!P2 LOP3.LUT R5, R10, 0xff, R7, 0xb8, !PT ;  /* 0x000000ff0a05a812 */ /* 0x008fc600078eb807 */
[----:B------:R1:W-:Y:S04]  /*0830*/  STS [UR12+0x34], R4 ;  /* 0x00003404ff007988 */ /* 0x0003e8000800080c */
[----:B------:R1:W-:Y:S02]  /*0840*/  @!P2 STS [UR12+0x38], R5 ;  /* 0x00003805ff00a988 */ /* 0x0003e4000800080c */
.L_x_17:
[----:B------:R-:W-:Y:S05]  /*0850*/  BSYNC B1 ;  /* 0x0000000000017941 */ /* 0x000fea0003800000 */
.L_x_16:
[----:B------:R-:W-:Y:S04]  /*0860*/  BSSY B1, `(.L_x_18) ;  /* 0x0000004000017945 */ /* 0x000fe80003800000 */
[----:B------:R-:W-:Y:S05]  /*0870*/  @P2 BRA `(.L_x_19) ;  /* 0x0000000000082947 */ /* 0x000fea0003800000 */
[----:B------:R4:W-:Y:S04]  /*0880*/  STS [UR12+0x24], R14 ;  /* 0x0000240eff007988 */ /* 0x0009e8000800080c */
[----:B------:R4:W-:Y:S02]  /*0890*/  STS [UR12+0x20], R3 ;  /* 0x00002003ff007988 */ /* 0x0009e4000800080c */
.L_x_19:
[----:B------:R-:W-:Y:S05]  /*08a0*/  BSYNC B1 ;  /* 0x0000000000017941 */ /* 0x000fea0003800000 */
.L_x_18:
[----:B------:R-:W-:Y:S04]  /*08b0*/  BSSY B1, `(.L_x_20) ;  /* 0x000000e000017945 */ /* 0x000fe80003800000 */
[----:B------:R-:W-:Y:S05]  /*08c0*/  @P2 BRA `(.L_x_21) ;  /* 0x0000000000302947 */ /* 0x000fea0003800000 */
[----:B-1----:R-:W1:Y:S01]  /*08d0*/  LDS R5, [UR12+0x34] ;  /* 0x0000340cff057984 */ /* 0x002e620008000800 */
[----:B---3--:R-:W3:Y:S03]  /*08e0*/  LDC.64 R12, c[0x0][0x240] ;  /* 0x00009000ff0c7b82 */ /* 0x008ee60000000a00 */
[----:B------:R-:W5:Y:S01]  /*08f0*/  LDS R4, [UR12+0x1c] ;  /* 0x00001c0cff047984 */ /* 0x000f620008000800 */
[C---:B---3--:R-:W-:Y:S01]  /*0900*/  SHF.L.U64.HI R10, R12.reuse, 0x1, R13 ;  /* 0x000000010c0a7819 */ /* 0x048fe2000001020d */
[----:B------:R-:W-:-:S03]  /*0910*/  IMAD.SHL.U32 R7, R12, 0x2, RZ ;  /* 0x000000020c077824 */ /* 0x000fc600078e00ff */
[--C-:B------:R-:W-:Y:S02]  /*0920*/  SHF.R.U32.HI R9, RZ, 0x4, R10.reuse ;  /* 0x00000004ff097819 */ /* 0x100fe4000001160a */
[----:B------:R-:W-:-:S05]  /*0930*/  SHF.R.U64 R7, R7, 0x4, R10 ;  /* 0x0000000407077819 */ /* 0x000fca000000120a */
[----:B------:R3:W-:Y:S01]  /*0940*/  STS [UR12+0xc], R7 ;  /* 0x00000c07ff007988 */ /* 0x0007e2000800080c */
[----:B-1----:R-:W-:Y:S02]  /*0950*/  LOP3.LUT R5, R5, 0x7, RZ, 0xb8, !PT ;  /* 0x0000000705057812 */ /* 0x002fe400078eb8ff */
[----:B-----5:R-:W-:-:S03]  /*0960*/  LOP3.LUT R4, R4, 0xf, R9, 0xb8, !PT ;  /* 0x0000000f04047812 */ /* 0x020fc600078eb809 */
[----:B------:R3:W-:Y:S04]  /*0970*/  STS [UR12+0x34], R5 ;  /* 0x00003405ff007988 */ /* 0x0007e8000800080c */
[----:B------:R3:W-:Y:S02]  /*0980*/  STS [UR12+0x1c], R4 ;  /* 0x00001c04ff007988 */ /* 0x0007e4000800080c */
.L_x_21:
[----:B------:R-:W-:Y:S05]  /*0990*/  BSYNC B1 ;  /* 0x0000000000017941 */ /* 0x000fea0003800000 */
.L_x_20:
[----:B------:R-:W-:Y:S04]  /*09a0*/  BSSY B2, `(.L_x_22) ;  /* 0x000001a000027945 */ /* 0x000fe80003800000 */
[----:B------:R-:W-:Y:S04]  /*09b0*/  BSSY B1, `(.L_x_23) ;  /* 0x0000015000017945 */ /* 0x000fe80003800000 */
[----:B------:R-:W-:Y:S05]  /*09c0*/  @P2 BRA `(.L_x_24) ;  /* 0x0000000000202947 */ /* 0x000fea0003800000 */
[----:B-1-3--:R-:W1:Y:S02]  /*09d0*/  LDS R4, [UR12+0x34] ;  /* 0x0000340cff047984 */ /* 0x00ae640008000800 */
[----:B-1----:R-:W-:-:S05]  /*09e0*/  LOP3.LUT R4, R4, 0x38, RZ, 0xb8, !PT ;  /* 0x0000003804047812 */ /* 0x002fca00078eb8ff */
[----:B------:R1:W-:Y:S01]  /*09f0*/  STS [UR12+0x34], R4 ;  /* 0x00003404ff007988 */ /* 0x0003e2000800080c */
[----:B------:R-:W-:Y:S05]  /*0a00*/  @P2 BRA `(.L_x_25) ;  /* 0x0000000000202947 */ /* 0x000fea0003800000 */
[----:B-1----:R-:W1:Y:S01]  /*0a10*/  LDS R4, [UR12+0x8] ;  /* 0x0000080cff047984 */ /* 0x002e620008000800 */
[----:B------:R-:W-:-:S05]  /*0a20*/  IMAD.MOV.U32 R5, RZ, RZ, 0x780 ;  /* 0x00000780ff057424 */ /* 0x000fca00078e00ff */
[----:B-1----:R-:W-:-:S05]  /*0a30*/  LOP3.LUT R4, R4, 0x500, R5, 0xd8, !PT ;  /* 0x0000050004047812 */ /* 0x002fca00078ed805 */
[----:B------:R5:W-:Y:S02]  /*0a40*/  STS [UR12+0x8], R4 ;  /* 0x00000804ff007988 */ /* 0x000be4000800080c */
.L_x_24:
[----:B------:R-:W-:Y:S05]  /*0a50*/  @P2 BRA `(.L_x_26) ;  /* 0x0000000000282947 */ /* 0x000fea0003800000 */
[----:B-1-3-5:R-:W1:Y:S02]  /*0a60*/  LDS R4, [UR12+0x8] ;  /* 0x0000080cff047984 */ /* 0x02ae640008000800 */
[----:B-1----:R-:W-:-:S05]  /*0a70*/  LOP3.LUT R4, R4, 0x1800, RZ, 0xb8, !PT ;  /* 0x0000180004047812 */ /* 0x002fca00078eb8ff */
[----:B------:R3:W-:Y:S02]  /*0a80*/  STS [UR12+0x8], R4 ;  /* 0x00000804ff007988 */ /* 0x0007e4000800080c */
.L_x_25:
[----:B------:R-:W-:Y:S05]  /*0a90*/  @P2 BREAK B1 ;  /* 0x0000000000012942 */ /* 0x000fea0003800000 */
[----:B------:R-:W-:Y:S05]  /*0aa0*/  @P2 BRA `(.L_x_27) ;  /* 0x0000000000242947 */ /* 0x000fea0003800000 */
[----:B-1-3--:R-:W1:Y:S01]  /*0ab0*/  LDS R4, [UR12+0x8] ;  /* 0x0000080cff047984 */ /* 0x00ae620008000800 */
[----:B------:R-:W-:-:S05]  /*0ac0*/  IMAD.MOV.U32 R5, RZ, RZ, 0x6000 ;  /* 0x00006000ff057424 */ /* 0x000fca00078e00ff */
[----:B-1----:R-:W-:-:S04]  /*0ad0*/  LOP3.LUT R4, R4, 0x6000, R5, 0xd8, !PT ;  /* 0x0000600004047812 */ /* 0x002fc800078ed805 */
[----:B------:R-:W-:-:S05]  /*0ae0*/  LOP3.LUT R4, R4, 0x400000, RZ, 0xb8, !PT ;  /* 0x0040000004047812 */ /* 0x000fca00078eb8ff */
[----:B------:R1:W-:Y:S02]  /*0af0*/  STS [UR12+0x8], R4 ;  /* 0x00000804ff007988 */ /* 0x0003e4000800080c */
.L_x_26:
[----:B------:R-:W-:Y:S05]  /*0b00*/  BSYNC B1 ;  /* 0x0000000000017941 */ /* 0x000fea0003800000 */
.L_x_23:
[----:B-1-3-5:R-:W1:Y:S02]  /*0b10*/  @!P2 LDS R4, [UR12+0x8] ;  /* 0x0000080cff04a984 */ /* 0x02ae640008000800 */
[----:B-1----:R-:W-:-:S05]  /*0b20*/  @!P2 LOP3.LUT R4, R4, 0x8000, RZ, 0xb8, !PT ;  /* 0x000080000404a812 */ /* 0x002fca00078eb8ff */
[----:B------:R5:W-:Y:S02]  /*0b30*/  @!P2 STS [UR12+0x8], R4 ;  /* 0x00000804ff00a988 */ /* 0x000be4000800080c */
.L_x_27:
[----:B------:R-:W-:Y:S05]  /*0b40*/  BSYNC B2 ;  /* 0x0000000000027941 */ /* 0x000fea0003800000 */
.L_x_22:
[----:B------:R-:W-:Y:S05]  /*0b50*/  WARPSYNC.ALL ;  /* 0x0000000000007948 */ /* 0x000fea0003800000 */
[----:B------:R-:W-:-:S04]  /*0b60*/  UIADD3 UR27, UR5, 0x80, URZ ;  /* 0x00000080051b7890 */ /* 0x000fc8000fffe03f */
[----:B------:R-:W-:-:S04]  /*0b70*/  UIADD3 UR26, UP0, UR27, UR28, URZ ;  /* 0x0000001c1b1a7290 */ /* 0x000fc8000ff1e03f */
[----:B------:R-:W-:Y:S01]  /*0b80*/  ULEA.HI.X.SX32 UR27, UR27, UR29, 0x1, UP0 ;  /* 0x0000001d1b1b7291 */ /* 0x000fe200080f0e3f */
[----:B------:R-:W-:Y:S11]  /*0b90*/  @P0 BRA `(.L_x_28) ;  /* 0x0000000000280947 */ /* 0x000ff60003800000 */
[----:B-1-3-5:R-:W1:Y:S01]  /*0ba0*/  S2R R4, SR_LANEID ;  /* 0x0000000000047919 */ /* 0x02ae620000000000 */
[----:B------:R-:W-:Y:S05]  /*0bb0*/  WARPSYNC.ALL ;  /* 0x0000000000007948 */ /* 0x000fea0003800000 */
[----:B-1----:R-:W-:-:S05]  /*0bc0*/  IMAD.SHL.U32 R9, R4, 0x4, RZ ;  /* 0x0000000404097824 */ /* 0x002fca00078e00ff */
[----:B------:R-:W1:Y:S01]  /*0bd0*/  LDS R7, [R9+UR12] ;  /* 0x0000000c09077984 */ /* 0x000e620008000800 */
[----:B------:R-:W-:-:S05]  /*0be0*/  IADD3 R4, P1, R9, UR26, RZ ;  /* 0x0000001a09047c10 */ /* 0x000fca000ff3e0ff */
[----:B------:R-:W-:-:S05]  /*0bf0*/  IMAD.X R5, RZ, RZ, UR27, P1 ;  /* 0x0000001bff057e24 */ /* 0x000fca00088e06ff */
[----:B-1----:R1:W3:Y:S01]  /*0c00*/  ATOMG.E.EXCH.STRONG.GPU PT, RZ, [R4], R7 ;  /* 0x0000000704ff73a8 */ /* 0x0022e200041ee100 */
[----:B------:R-:W-:-:S04]  /*0c10*/  DEPBAR {5,4,3,2,1,0} ;  /* 0x0000003f0000791a */ /* 0x000fc80000000000 */
[----:B------:R1:W-:Y:S01]  /*0c20*/  UTMACCTL.IV [UR26] ;  /* 0x000000001a0079b9 */ /* 0x0003e20008000000 */
[----:B------:R-:W-:Y:S01]  /*0c30*/  NOP ;  /* 0x0000000000007918 */ /* 0x000fe20000000000 */
.L_x_28:
[----:B------:R-:W-:Y:S05]  /*0c40*/  @P0 BRA `(.L_x_29) ;  /* 0x00000000000c0947 */ /* 0x000fea0003800000 */
[----:B------:R0:W-:Y:S01]  /*0c50*/  UTMACMDFLUSH ;  /* 0x00000000000079b7 */ /* 0x0001e20000000000 */
[----:B------:R-:W-:Y:S05]  /*0c60*/  @P0 BRA `(.L_x_29) ;  /* 0x0000000000040947 */ /* 0x000fea0003800000 */
[----:B------:R-:W-:-:S04]  /*0c70*/  DEPBAR.LE SB0, 0x0 ;  /* 0x000080000000791a */ /* 0x000fc80000000000 */
.L_x_29:
[----:B------:R-:W-:Y:S05]  /*0c80*/  WARPSYNC.ALL ;  /* 0x0000000000007948 */ /* 0x000fea0003800000 */
[----:B---3--:R-:W-:Y:S06]  /*0c90*/  BAR.SYNC.DEFER_BLOCKING 0x0 ;  /* 0x0000000000007b1d */ /* 0x008fec0000010000 */
[----:B------:R-:W-:Y:S02]  /*0ca0*/  BSSY B2, `(.L_x_30) ;  /* 0x000000b000027945 */ /* 0x000fe40003800000 */
[----:B------:R-:W-:Y:S06]  /*0cb0*/  BAR.SYNC.DEFER_BLOCKING 0x0 ;  /* 0x0000000000007b1d */ /* 0x000fec0000010000 */
[----:B------:R3:W-:Y:S01]  /*0cc0*/  @!P0 STS [R11], RZ ;  /* 0x000000ff0b008388 */ /* 0x0007e20000000800 */
[----:B------:R-:W-:Y:S01]  /*0cd0*/  NOP ;  /* 0x0000000000007918 */ /* 0x000fe20000000000 */
[----:B------:R-:W-:Y:S05]  /*0ce0*/  @P2 BRA `(.L_x_31) ;  /* 0x0000000000182947 */ /* 0x000fea0003800000 */
[----:B-1---5:R-:W1:Y:S01]  /*0cf0*/  LDS R4, [UR12+0x8] ;  /* 0x0000080cff047984 */ /* 0x022e620008000800 */
[----:B--23--:R-:W2:Y:S01]  /*0d00*/  LDC.64 R10, c[0x0][0x220] ;  /* 0x00008800ff0a7b82 */ /* 0x00cea20000000a00 */
[----:B------:R-:W-:Y:S02]  /*0d10*/  IMAD.MOV.U32 R5, RZ, RZ, 0x70 ;  /* 0x00000070ff057424 */ /* 0x000fe400078e00ff */
[----:B--2---:R2:W-:Y:S03]  /*0d20*/  STS.64 [UR12], R10 ;  /* 0x0000000aff007988 */ /* 0x0045e60008000a0c */
[----:B-1----:R-:W-:-:S05]  /*0d30*/  LOP3.LUT R4, R4, 0x10, R5, 0xd8, !PT ;  /* 0x0000001004047812 */ /* 0x002fca00078ed805 */
[----:B------:R2:W-:Y:S02]  /*0d40*/  STS [UR12+0x8], R4 ;  /* 0x00000804ff007988 */ /* 0x0005e4000800080c */
.L_x_31:
[----:B-1----:R-:W-:Y:S05]  /*0d50*/  BSYNC B2 ;  /* 0x0000000000027941 */ /* 0x002fea0003800000 */
.L_x_30:
[----:B------:R-:W-:Y:S04]  /*0d60*/  BSSY B3, `(.L_x_32) ;  /* 0x0000011000037945 */ /* 0x000fe80003800000 */
[----:B------:R-:W-:Y:S04]  /*0d70*/  BSSY B2, `(.L_x_33) ;  /* 0x000000e000027945 */ /* 0x000fe80003800000 */
[----:B------:R-:W-:Y:S05]  /*0d80*/  @P2 BRA `(.L_x_34) ;  /* 0x0000000000242947 */ /* 0x000fea0003800000 */
[----:B--2--5:R-:W1:Y:S01]  /*0d90*/  LDS R4, [UR12+0x34] ;  /* 0x0000340cff047984 */ /* 0x024e620008000800 */
[----:B------:R-:W-:-:S05]  /*0da0*/  IMAD.MOV.U32 R5, RZ, RZ, 0x3f000000 ;  /* 0x3f000000ff057424 */ /* 0x000fca00078e00ff */
[----:B-1----:R-:W-:-:S05]  /*0db0*/  LOP3.LUT R4, R4, 0xff000000, R5, 0xb8, !PT ;  /* 0xff00000004047812 */ /* 0x002fca00078eb805 */
[----:B------:R1:W-:Y:S01]  /*0dc0*/  STS [UR12+0x34], R4 ;  /* 0x00003404ff007988 */ /* 0x0003e2000800080c */
[----:B------:R-:W-:Y:S05]  /*0dd0*/  @P2 BRA `(.L_x_35) ;  /* 0x00000000001c2947 */ /* 0x000fea0003800000 */
[----:B-1----:R-:W1:Y:S01]  /*0de0*/  LDS R4, [UR12+0x38] ;  /* 0x0000380cff047984 */ /* 0x002e620008000800 */
[----:B------:R-:W-:-:S05]  /*0df0*/  IMAD.MOV.U32 R5, RZ, RZ, 0x7f ;  /* 0x0000007fff057424 */ /* 0x000fca00078e00ff */
[----:B-1----:R-:W-:-:S05]  /*0e00*/  LOP3.LUT R4, R4, 0xff, R5, 0xb8, !PT ;  /* 0x000000ff04047812 */ /* 0x002fca00078eb805 */
[----:B------:R1:W-:Y:S02]  /*0e10*/  STS [UR12+0x38], R4 ;  /* 0x00003804ff007988 */ /* 0x0003e4000800080c */
.L_x_34:
[----:B------:R-:W-:Y:S05]  /*0e20*/  @P2 BREAK B2 ;  /* 0x0000000000022942 */ /* 0x000fea0003800000 */
[----:B------:R-:W-:Y:S05]  /*0e30*/  @P2 BRA `(.L_x_36) ;  /* 0x00000000000c2947 */ /* 0x000fea0003800000 */
[----:B------:R1:W-:Y:S02]  /*0e40*/  STS [UR12+0x20], R3 ;  /* 0x00002003ff007988 */ /* 0x0003e4000800080c */
.L_x_35:
[----:B------:R-:W-:Y:S05]  /*0e50*/  BSYNC B2 ;  /* 0x0000000000027941 */ /* 0x000fea0003800000 */
.L_x_33:
[----:B------:R1:W-:Y:S02]  /*0e60*/  @!P2 STS [UR12+0x24], R2 ;  /* 0x00002402ff00a988 */ /* 0x0003e4000800080c */
.L_x_36:
[----:B------:R-:W-:Y:S05]  /*0e70*/  BSYNC B3 ;  /* 0x0000000000037941 */ /* 0x000fea0003800000 */
.L_x_32:
[----:B------:R-:W-:Y:S05]  /*0e80*/  WARPSYNC.ALL ;  /* 0x0000000000007948 */ /* 0x000fea0003800000 */
[----:B------:R-:W-:Y:S04]  /*0e90*/  BSSY B3, `(.L_x_37) ;  /* 0x000000e000037945 */ /* 0x000fe80003800000 */
[----:B------:R-:W-:Y:S05]  /*0ea0*/  @P2 BRA `(.L_x_38) ;  /* 0x0000000000302947 */ /* 0x000fea0003800000 */
[----:B-1--4-:R-:W1:Y:S01]  /*0eb0*/  LDS R3, [UR12+0x34] ;  /* 0x0000340cff037984 */ /* 0x012e620008000800 */
[----:B--2--5:R-:W2:Y:S03]  /*0ec0*/  LDC.64 R4, c[0x0][0x248] ;  /* 0x00009200ff047b82 */ /* 0x024ea60000000a00 */
[----:B------:R-:W4:Y:S01]  /*0ed0*/  LDS R2, [UR12+0x1c] ;  /* 0x00001c0cff027984 */ /* 0x000f220008000800 */
[C---:B--2---:R-:W-:Y:S01]  /*0ee0*/  SHF.L.U64.HI R5, R4.reuse, 0x1, R5 ;  /* 0x0000000104057819 */ /* 0x044fe20000010205 */
[----:B------:R-:W-:-:S03]  /*0ef0*/  IMAD.SHL.U32 R4, R4, 0x2, RZ ;  /* 0x0000000204047824 */ /* 0x000fc600078e00ff */
[--C-:B------:R-:W-:Y:S02]  /*0f00*/  SHF.R.U32.HI R7, RZ, 0x4, R5.reuse ;  /* 0x00000004ff077819 */ /* 0x100fe40000011605 */
[----:B------:R-:W-:-:S05]  /*0f10*/  SHF.R.U64 R4, R4, 0x4, R5 ;  /* 0x0000000404047819 */ /* 0x000fca0000001205 */
[----:B------:R2:W-:Y:S01]  /*0f20*/  STS [UR12+0xc], R4 ;  /* 0x00000c04ff007988 */ /* 0x0005e2000800080c */
[----:B-1----:R-:W-:Y:S02]  /*0f30*/  LOP3.LUT R3, R3, 0x7, RZ, 0xb8, !PT ;  /* 0x0000000703037812 */ /* 0x002fe400078eb8ff */
[----:B----4-:R-:W-:-:S03]  /*0f40*/  LOP3.LUT R2, R2, 0xf, R7, 0xb8, !PT ;  /* 0x0000000f02027812 */ /* 0x010fc600078eb807 */
[----:B------:R2:W-:Y:S04]  /*0f50*/  STS [UR12+0x34], R3 ;  /* 0x00003403ff007988 */ /* 0x0005e8000800080c */
[----:B------:R2:W-:Y:S02]  /*0f60*/  STS [UR12+0x1c], R2 ;  /* 0x00001c02ff007988 */ /* 0x0005e4000800080c */
.L_x_38:
[----:B------:R-:W-:Y:S05]  /*0f70*/  BSYNC B3 ;  /* 0x0000000000037941 */ /* 0x000fea0003800000 */
.L_x_37:
[----:B------:R-:W-:Y:S04]  /*0f80*/  BSSY B3, `(.L_x_39) ;  /* 0x000001a000037945 */ /* 0x000fe80003800000 */
[----:B------:R-:W-:Y:S04]  /*0f90*/  BSSY B4, `(.L_x_40) ;  /* 0x0000015000047945 */ /* 0x000fe80003800000 */
[----:B------:R-:W-:Y:S05]  /*0fa0*/  @P2 BRA `(.L_x_41) ;  /* 0x0000000000202947 */ /* 0x000fea0003800000 */
[----:B-12---:R-:W1:Y:S02]  /*0fb0*/  LDS R2, [UR12+0x34] ;  /* 0x0000340cff027984 */ /* 0x006e640008000800 */
[----:B-1----:R-:W-:-:S05]  /*0fc0*/  LOP3.LUT R2, R2, 0x38, RZ, 0xb8, !PT ;  /* 0x0000003802027812 */ /* 0x002fca00078eb8ff */
[----:B------:R1:W-:Y:S01]  /*0fd0*/  STS [UR12+0x34], R2 ;  /* 0x00003402ff007988 */ /* 0x0003e2000800080c */
[----:B------:R-:W-:Y:S05]  /*0fe0*/  @P2 BRA `(.L_x_42) ;  /* 0x0000000000202947 */ /* 0x000fea0003800000 */
[----:B-1----:R-:W1:Y:S01]  /*0ff0*/  LDS R2, [UR12+0x8] ;  /* 0x0000080cff027984 */ /* 0x002e620008000800 */
[----:B----4-:R-:W-:-:S05]  /*1000*/  IMAD.MOV.U32 R3, RZ, RZ, 0x780 ;  /* 0x00000780ff037424 */ /* 0x010fca00078e00ff */
[----:B-1----:R-:W-:-:S05]  /*1010*/  LOP3.LUT R2, R2, 0x500, R3, 0xd8, !PT ;  /* 0x0000050002027812 */ /* 0x002fca00078ed803 */
[----:B------:R1:W-:Y:S02]  /*1020*/  STS [UR12+0x8], R2 ;  /* 0x00000802ff007988 */ /* 0x0003e4000800080c */
.L_x_41:
[----:B------:R-:W-:Y:S05]  /*1030*/  @P2 BRA `(.L_x_43) ;  /* 0x0000000000282947 */ /* 0x000fea0003800000 */
[----:B-12---:R-:W1:Y:S02]  /*1040*/  LDS R2, [UR12+0x8] ;  /* 0x0000080cff027984 */ /* 0x006e640008000800 */
[----:B-1----:R-:W-:-:S05]  /*1050*/  LOP3.LUT R2, R2, 0x1800, RZ, 0xb8, !PT ;  /* 0x0000180002027812 */ /* 0x002fca00078eb8ff */
[----:B------:R2:W-:Y:S02]  /*1060*/  STS [UR12+0x8], R2 ;  /* 0x00000802ff007988 */ /* 0x0005e4000800080c */
.L_x_42:
[----:B------:R-:W-:Y:S05]  /*1070*/  @P2 BREAK B4 ;  /* 0x0000000000042942 */ /* 0x000fea0003800000 */
[----:B------:R-:W-:Y:S05]  /*1080*/  @P2 BRA `(.L_x_44) ;  /* 0x0000000000242947 */ /* 0x000fea0003800000 */
[----:B-12---:R-:W1:Y:S01]  /*1090*/  LDS R2, [UR12+0x8] ;  /* 0x0000080cff027984 */ /* 0x006e620008000800 */
[----:B----4-:R-:W-:-:S05]  /*10a0*/  IMAD.MOV.U32 R3, RZ, RZ, 0x6000 ;  /* 0x00006000ff037424 */ /* 0x010fca00078e00ff */
[----:B-1----:R-:W-:-:S04]  /*10b0*/  LOP3.LUT R2, R2, 0x6000, R3, 0xd8, !PT ;  /* 0x0000600002027812 */ /* 0x002fc800078ed803 */
[----:B------:R-:W-:-:S05]  /*10c0*/  LOP3.LUT R2, R2, 0x400000, RZ, 0xb8, !PT ;  /* 0x0040000002027812 */ /* 0x000fca00078eb8ff */
[----:B------:R1:W-:Y:S02]  /*10d0*/  STS [UR12+0x8], R2 ;  /* 0x00000802ff007988 */ /* 0x0003e4000800080c */
.L_x_43:
[----:B------:R-:W-:Y:S05]  /*10e0*/  BSYNC B4 ;  /* 0x0000000000047941 */ /* 0x000fea0003800000 */
.L_x_40:
[----:B-12---:R-:W1:Y:S02]  /*10f0*/  @!P2 LDS R2, [UR12+0x8] ;  /* 0x0000080cff02a984 */ /* 0x006e640008000800 */
[----:B-1----:R-:W-:-:S05]  /*1100*/  @!P2 LOP3.LUT R2, R2, 0x8000, RZ, 0xb8, !PT ;  /* 0x000080000202a812 */ /* 0x002fca00078eb8ff */
[----:B------:R1:W-:Y:S02]  /*1110*/  @!P2 STS [UR12+0x8], R2 ;  /* 0x00000802ff00a988 */ /* 0x0003e4000800080c */
.L_x_44:
[----:B------:R-:W-:Y:S05]  /*1120*/  BSYNC B3 ;  /* 0x0000000000037941 */ /* 0x000fea0003800000 */
.L_x_39:
[----:B------:R-:W-:Y:S05]  /*1130*/  WARPSYNC.ALL ;  /* 0x0000000000007948 */ /* 0x000fea0003800000 */
[----:B------:R-:W-:Y:S01]  /*1140*/  UIADD3 UR5, UR5, 0x100, URZ ;  /* 0x0000010005057890 */ /* 0x000fe2000fffe03f */
[----:B------:R-:W-:Y:S02]  /*1150*/  ISETP.GE.AND P1, PT, R8, 0x1, PT ;  /* 0x000000010800780c */ /* 0x000fe40003f26270 */
[----:B------:R-:W-:Y:S02]  /*1160*/  CS2R R24, SRZ ;  /* 0x0000000000187805 */ /* 0x000fe4000001ff00 */
[----:B------:R-:W-:Y:S01]  /*1170*/  CS2R R26, SRZ ;  /* 0x00000000001a7805 */ /* 0x000fe2000001ff00 */
[----:B------:R-:W-:Y:S01]  /*1180*/  UIADD3 UR28, UP0, UR5, UR28, URZ ;  /* 0x0000001c051c7290 */ /* 0x000fe2000ff1e03f */
[----:B------:R-:W-:-:S02]  /*1190*/  CS2R R28, SRZ ;  /* 0x00000000001c7805 */ /* 0x000fc4000001ff00 */
[----:B------:R-:W-:Y:S01]  /*11a0*/  CS2R R30, SRZ ;  /* 0x00000000001e7805 */ /* 0x000fe2000001ff00 */
[----:B------:R-:W-:Y:S01]  /*11b0*/  IMAD.MOV.U32 R32, RZ, RZ, RZ ;  /* 0x000000ffff207224 */ /* 0x000fe200078e00ff */
[----:B------:R-:W-:Y:S01]  /*11c0*/  ULEA.HI.X.SX32 UR29, UR5, UR29, 0x1, UP0 ;  /* 0x0000001d051d7291 */ /* 0x000fe200080f0e3f */
[----:B------:R-:W-:Y:S11]  /*11d0*/  @P0 BRA `(.L_x_45) ;  /* 0x0000000000280947 */ /* 0x000ff60003800000 */
[----:B-12---:R-:W5:Y:S01]  /*11e0*/  S2R R2, SR_LANEID ;  /* 0x0000000000027919 */ /* 0x006f620000000000 */
[----:B------:R-:W-:Y:S05]  /*11f0*/  WARPSYNC.ALL ;  /* 0x0000000000007948 */ /* 0x000fea0003800000 */
[----:B-----5:R-:W-:-:S05]  /*1200*/  IMAD.SHL.U32 R4, R2, 0x4, RZ ;  /* 0x0000000402047824 */ /* 0x020fca00078e00ff */
[----:B------:R-:W1:Y:S01]  /*1210*/  LDS R5, [R4+UR12] ;  /* 0x0000000c04057984 */ /* 0x000e620008000800 */
[----:B------:R-:W-:-:S05]  /*1220*/  IADD3 R2, P3, R4, UR28, RZ ;  /* 0x0000001c04027c10 */ /* 0x000fca000ff7e0ff */
[----:B----4-:R-:W-:-:S05]  /*1230*/  IMAD.X R3, RZ, RZ, UR29, P3 ;  /* 0x0000001dff037e24 */ /* 0x010fca00098e06ff */
[----:B-1----:R1:W2:Y:S01]  /*1240*/  ATOMG.E.EXCH.STRONG.GPU PT, RZ, [R2], R5 ;  /* 0x0000000502ff73a8 */ /* 0x0022a200041ee100 */
[----:B------:R-:W-:-:S04]  /*1250*/  DEPBAR {5,4,3,2,1,0} ;  /* 0x0000003f0000791a */ /* 0x000fc80000000000 */
[----:B------:R1:W-:Y:S01]  /*1260*/  UTMACCTL.IV [UR28] ;  /* 0x000000001c0079b9 */ /* 0x0003e20008000000 */
[----:B------:R-:W-:Y:S01]  /*1270*/  NOP ;  /* 0x0000000000007918 */ /* 0x000fe20000000000 */
.L_x_45:
[----:B------:R-:W-:Y:S05]  /*1280*/  @P0 BRA `(.L_x_46) ;  /* 0x00000000000c0947 */ /* 0x000fea0003800000 */
[----:B------:R0:W-:Y:S01]  /*1290*/  UTMACMDFLUSH ;  /* 0x00000000000079b7 */ /* 0x0001e20000000000 */
[----:B------:R-:W-:Y:S05]  /*12a0*/  @P0 BRA `(.L_x_46) ;  /* 0x0000000000040947 */ /* 0x000fea0003800000 */
[----:B------:R-:W-:-:S04]  /*12b0*/  DEPBAR.LE SB0, 0x0 ;  /* 0x000080000000791a */ /* 0x000fc80000000000 */
.L_x_46:
[----:B------:R-:W-:Y:S05]  /*12c0*/  WARPSYNC.ALL ;  /* 0x0000000000007948 */ /* 0x000fea0003800000 */
[----:B--2---:R-:W-:Y:S01]  /*12d0*/  BAR.SYNC.DEFER_BLOCKING 0x0 ;  /* 0x0000000000007b1d */ /* 0x004fe20000010000 */
[----:B------:R-:W-:Y:S01]  /*12e0*/  USHF.L.U32 UR19, UR31, 0x7, URZ ;  /* 0x000000071f137899 */ /* 0x000fe2000800063f */
[----:B------:R-:W-:Y:S01]  /*12f0*/  IMAD.MOV.U32 R33, RZ, RZ, RZ ;  /* 0x000000ffff217224 */ /* 0x000fe200078e00ff */
[----:B------:R-:W-:Y:S02]  /*1300*/  CS2R R34, SRZ ;  /* 0x0000000000227805 */ /* 0x000fe4000001ff00 */
[----:B------:R-:W-:-:S02]  /*1310*/  CS2R R36, SRZ ;  /* 0x0000000000247805 */ /* 0x000fc4000001ff00 */
[----:B------:R-:W-:Y:S01]  /*1320*/  CS2R R38, SRZ ;  /* 0x0000000000267805 */ /* 0x000fe2000001ff00 */
[----:B------:R-:W-:Y:S01]  /*1330*/  VOTEU.ALL UP0, P2 ;  /* 0x00000000003f7886 */ /* 0x000fe20001000000 */
[----:B------:R-:W-:Y:S01]  /*1340*/  UMOV UR6, 0x1 ;  /* 0x0000000100067882 */ /* 0x000fe20000000000 */
[----:B------:R-:W-:Y:S01]  /*1350*/  VOTEU.ALL UP1, P2 ;  /* 0x00000000003f7886 */ /* 0x000fe20001020000 */
[----:B------:R-:W-:Y:S01]  /*1360*/  VOTEU.ALL UP2, P2 ;  /* 0x00000000003f7886 */ /* 0x000fe20001040000 */
[----:B------:R-:W-:Y:S01]  /*1370*/  CS2R R40, SRZ ;  /* 0x0000000000287805 */ /* 0x000fe2000001ff00 */
[----:B------:R-:W-:-:S04]  /*1380*/  @!UP0 UIADD3 UR8, -UR6, 0x100000, URZ ;  /* 0x0010000006088890 */ /* 0x000fc8000fffe13f */
[----:B------:R-:W-:Y:S02]  /*1390*/  @!UP0 USHF.L.U32 UR9, UR8, 0xb, URZ ;  /* 0x0000000b08098899 */ /* 0x000fe4000800063f */
[----:B------:R-:W-:Y:S01]  /*13a0*/  @!UP0 USHF.L.U32 UR8, UR8, 0x1, URZ ;  /* 0x0000000108088899 */ /* 0x000fe2000800063f */
        /* <DEDUP_REMOVED lines=9> */
[----:B------:R-:W-:Y:S01]  /*1440*/  VOTEU.ALL UP0, P2 ;  /* 0x00000000003f7886 */ /* 0x000fe20001000000 */
[----:B------:R-:W-:Y:S02]  /*1450*/  CS2R R48, SRZ ;  /* 0x0000000000307805 */ /* 0x000fe4000001ff00 */
[----:B------:R-:W-:Y:S02]  /*1460*/  CS2R R50, SRZ ;  /* 0x0000000000327805 */ /* 0x000fe4000001ff00 */
[----:B------:R-:W-:Y:S02]  /*1470*/  CS2R R52, SRZ ;  /* 0x0000000000347805 */ /* 0x000fe4000001ff00 */
[----:B------:R-:W-:Y:S01]  /*1480*/  CS2R R54, SRZ ;  /* 0x0000000000367805 */ /* 0x000fe2000001ff00 */
[----:B------:R-:W2:Y:S02]  /*1490*/  FENCE.VIEW.ASYNC.S ;  /* 0x00000000000073c6 */ /* 0x000ea40000000000 */
[----:B--2---:R-:W2:Y:S02]  /*14a0*/  @!UP0 SYNCS.EXCH.64 URZ, [UR12+0x9000], UR8 ;  /* 0x009000080c3f85b2 */ /* 0x004ea40008000100 */
[----:B--2---:R-:W-:Y:S06]  /*14b0*/  BAR.SYNC.DEFER_BLOCKING 0x0 ;  /* 0x0000000000007b1d */ /* 0x004fec0000010000 */
[----:B------:R2:W4:Y:S02]  /*14c0*/  @!UP1 SYNCS.EXCH.64 URZ, [UR12+0x9008], UR10 ;  /* 0x0090080a0c3f95b2 */ /* 0x0005240008000100 */
[----:B----4-:R-:W-:Y:S01]  /*14d0*/  BAR.SYNC.DEFER_BLOCKING 0x0 ;  /* 0x0000000000007b1d */ /* 0x010fe20000010000 */
[----:B--2---:R-:W-:-:S05]  /*14e0*/  USHF.L.U32 UR10, UR30, 0x6, URZ ;  /* 0x000000061e0a7899 */ /* 0x004fca000800063f */
[----:B------:R2:W4:Y:S01]  /*14f0*/  @!UP2 SYNCS.EXCH.64 URZ, [UR12+0x9010], UR6 ;  /* 0x009010060c3fa5b2 */ /* 0x0005220008000100 */
[----:B------:R-:W-:Y:S06]  /*1500*/  @!P1 BRA `(.L_x_47) ;  /* 0x0000000400509947 */ /* 0x000fec0003800000 */
[----:B-1----:R-:W-:Y:S02]  /*1510*/  SHF.R.U32.HI R2, RZ, 0x5, R0 ;  /* 0x00000005ff027819 */ /* 0x002fe40000011600 */
[----:B------:R-:W-:Y:S02]  /*1520*/  CS2R R24, SRZ ;  /* 0x0000000000187805 */ /* 0x000fe4000001ff00 */
[----:B------:R-:W-:Y:S02]  /*1530*/  CS2R R26, SRZ ;  /* 0x00000000001a7805 */ /* 0x000fe4000001ff00 */
[----:B------:R-:W-:Y:S02]  /*1540*/  CS2R R28, SRZ ;  /* 0x00000000001c7805 */ /* 0x000fe4000001ff00 */
[----:B------:R-:W-:Y:S02]  /*1550*/  R2UR UR13, R2 ;  /* 0x00000000020d72ca */ /* 0x000fe400000e0000 */
[----:B------:R-:W-:-:S02]  /*1560*/  CS2R R30, SRZ ;  /* 0x00000000001e7805 */ /* 0x000fc4000001ff00 */
[----:B------:R-:W-:Y:S02]  /*1570*/  CS2R R32, SRZ ;  /* 0x0000000000207805 */ /* 0x000fe4000001ff00 */
[----:B------:R-:W-:Y:S02]  /*1580*/  CS2R R34, SRZ ;  /* 0x0000000000227805 */ /* 0x000fe4000001ff00 */
[----:B------:R-:W-:Y:S02]  /*1590*/  CS2R R36, SRZ ;  /* 0x0000000000247805 */ /* 0x000fe4000001ff00 */
[----:B------:R-:W-:Y:S02]  /*15a0*/  CS2R R38, SRZ ;  /* 0x0000000000267805 */ /* 0x000fe4000001ff00 */
[----:B------:R-:W-:Y:S02]  /*15b0*/  CS2R R40, SRZ ;  /* 0x0000000000287805 */ /* 0x000fe4000001ff00 */
[----:B------:R-:W-:-:S02]  /*15c0*/  CS2R R42, SRZ ;  /* 0x00000000002a7805 */ /* 0x000fc4000001ff00 */
[----:B------:R-:W-:Y:S02]  /*15d0*/  CS2R R44, SRZ ;  /* 0x00000000002c7805 */ /* 0x000fe4000001ff00 */
[----:B------:R-:W-:Y:S02]  /*15e0*/  CS2R R46, SRZ ;  /* 0x00000000002e7805 */ /* 0x000fe4000001ff00 */
[----:B------:R-:W-:Y:S02]  /*15f0*/  CS2R R48, SRZ ;  /* 0x0000000000307805 */ /* 0x000fe4000001ff00 */
[----:B------:R-:W-:Y:S02]  /*1600*/  CS2R R50, SRZ ;  /* 0x0000000000327805 */ /* 0x000fe4000001ff00 */
[----:B------:R-:W-:Y:S02]  /*1610*/  CS2R R52, SRZ ;  /* 0x0000000000347805 */ /* 0x000fe4000001ff00 */
[----:B------:R-:W-:Y:S01]  /*1620*/  CS2R R54, SRZ ;  /* 0x0000000000367805 */ /* 0x000fe2000001ff00 */
[----:B------:R-:W-:Y:S01]  /*1630*/  UMOV UR5, URZ ;  /* 0x0000003f00057c82 */ /* 0x000fe20008000000 */
[----:B------:R-:W-:-:S05]  /*1640*/  UMOV UR18, URZ ;  /* 0x0000003f00127c82 */ /* 0x000fca0008000000 */
.L_x_49:
[----:B----4-:R-:W-:Y:S01]  /*1650*/  BAR.SYNC.DEFER_BLOCKING 0x0 ;  /* 0x0000000000007b1d */ /* 0x010fe20000010000 */
[----:B------:R-:W-:Y:S01]  /*1660*/  ULEA UR20, UR5, UR12, 0x3 ;  /* 0x0000000c05147291 */ /* 0x000fe2000f8e183f */
[----:B------:R-:W-:Y:S01]  /*1670*/  @!P2 IMAD.MOV.U32 R2, RZ, RZ, 0x3000 ;  /* 0x00003000ff02a424 */ /* 0x000fe200078e00ff */
[----:B------:R-:W-:Y:S01]  /*1680*/  ELECT P0, URZ, PT ;  /* 0x00000000003f782f */ /* 0x000fe20003800000 */
[----:B------:R-:W-:-:S03]  /*1690*/  ULEA UR16, UR5, UR12, 0xd ;  /* 0x0000000c05107291 */ /* 0x000fc6000f8e683f */
[----:B------:R-:W-:Y:S02]  /*16a0*/  ISETP.LT.U32.AND P0, PT, R6, 0x20, P0 ;  /* 0x000000200600780c */ /* 0x000fe40000701070 */
[----:B------:R-:W-:Y:S01]  /*16b0*/  ELECT P1, URZ, PT ;  /* 0x00000000003f782f */ /* 0x000fe20003820000 */
[----:B------:R-:W-:-:S03]  /*16c0*/  ULEA UR8, UR5, UR12, 0xc ;  /* 0x0000000c05087291 */ /* 0x000fc6000f8e603f */
[----:B------:R-:W-:Y:S01]  /*16d0*/  ISETP.LT.U32.AND P1, PT, R6, 0x20, P1 ;  /* 0x000000200600780c */ /* 0x000fe20000f21070 */
[----:B------:R-:W-:Y:S01]  /*16e0*/  UMOV UR11, UR18 ;  /* 0x00000012000b7c82 */ /* 0x000fe20008000000 */
[----:B------:R-:W-:-:S05]  /*16f0*/  UIADD3 UR8, UR8, 0x6000, URZ ;  /* 0x0000600008087890 */ /* 0x000fca000fffe03f */
[----:B------:R-:W-:Y:S01]  /*1700*/  VOTEU.ANY UP0, P0 ;  /* 0x00000000003f7886 */ /* 0x000fe20000000100 */
[----:B------:R-:W-:Y:S01]  /*1710*/  VOTEU.ANY UP2, P0 ;  /* 0x00000000003f7886 */ /* 0x000fe20000040100 */
[----:B------:R1:W-:Y:S01]  /*1720*/  @!P2 SYNCS.ARRIVE.TRANS64 RZ, [UR20+0x9000], R2 ;  /* 0x00900002ffffa9a7 */ /* 0x0003e20008000014 */
[----:B------:R4:W-:Y:S06]  /*1730*/  MEMBAR.ALL.CTA ;  /* 0x0000000000007992 */ /* 0x0009ec0000008000 */
[----:B----4-:R-:W4:Y:S01]  /*1740*/  FENCE.VIEW.ASYNC.S ;  /* 0x00000000000073c6 */ /* 0x010f220000000000 */
[----:B------:R-:W-:Y:S01]  /*1750*/  @UP0 UIADD3 UR17, UR20, 0x9000, URZ ;  /* 0x0000900014110890 */ /* 0x000fe2000fffe03f */
[----:B--2---:R-:W-:Y:S01]  /*1760*/  @UP0 UMOV UR6, UR24 ;  /* 0x0000001800060c82 */ /* 0x004fe20008000000 */
[----:B------:R-:W-:Y:S01]  /*1770*/  @UP0 UMOV UR7, UR25 ;  /* 0x0000001900070c82 */ /* 0x000fe20008000000 */
[----:B----4-:R-:W-:Y:S01]  /*1780*/  VOTEU.ANY UP1, P1 ;  /* 0x00000000003f7886 */ /* 0x010fe20000820100 */
[----:B------:R-:W-:Y:S01]  /*1790*/  VOTEU.ANY UP3, P1 ;  /* 0x00000000003f7886 */ /* 0x000fe20000860100 */
[----:B-1----:R-:W-:-:S03]  /*17a0*/  IMAD.U32 R2, RZ, RZ, UR4 ;  /* 0x00000004ff027e24 */ /* 0x002fc6000f8e00ff */
[----:B------:R-:W-:Y:S01]  /*17b0*/  @UP1 UIADD3 UR9, UR20, 0x9000, URZ ;  /* 0x0000900014091890 */ /* 0x000fe2000fffe03f */
[----:B------:R-:W-:Y:S01]  /*17c0*/  @UP1 UMOV UR14, UR26 ;  /* 0x0000001a000e1c82 */ /* 0x000fe20008000000 */
[----:B------:R-:W-:Y:S01]  /*17d0*/  @UP1 UMOV UR15, UR27 ;  /* 0x0000001b000f1c82 */ /* 0x000fe20008000000 */
[----:B------:R-:W-:Y:S01]  /*17e0*/  SHF.L.U32 R2, R2, 0x1f, RZ ;  /* 0x0000001f02027819 */ /* 0x000fe200000006ff */
[----:B------:R-:W-:Y:S06]  /*17f0*/  BAR.SYNC.DEFER_BLOCKING 0x0 ;  /* 0x0000000000007b1d */ /* 0x000fec0000010000 */
[----:B------:R1:W-:Y:S02]  /*1800*/  @UP2 UTMALDG.2D [UR16], [UR6] ;  /* 0x00000010060025b4 */ /* 0x0003e40008008000 */
[----:B------:R-:W-:Y:S06]  /*1810*/  BAR.SYNC.DEFER_BLOCKING 0x0 ;  /* 0x0000000000007b1d */ /* 0x000fec0000010000 */
[----:B------:R1:W-:Y:S02]  /*1820*/  @UP3 UTMALDG.2D [UR8], [UR14] ;  /* 0x000000080e0035b4 */ /* 0x0003e40008008000 */
[----:B------:R-:W-:Y:S06]  /*1830*/  BAR.SYNC.DEFER_BLOCKING 0x0 ;  /* 0x0000000000007b1d */ /* 0x000fec0000010000 */
[----:B------:R-:W2:Y:S02]  /*1840*/  SYNCS.PHASECHK.TRANS64.TRYWAIT P0, [UR20+0x9000], R2 ;  /* 0x00900002ff0075a7 */ /* 0x000ea40008000154 */
[----:B-12---:R-:W-:Y:S05]  /*1850*/  @!P0 BRA `(.L_x_48) ;  /* 0x0000000400648947 */ /* 0x006fea0003800000 */
.L_x_50:
[----:B------:R-:W-:Y:S01]  /*1860*/  USHF.L.U32 UR6, UR13, 0x6, URZ ;  /* 0x000000060d067899 */ /* 0x000fe2000800063f */
[----:B------:R-:W-:Y:S02]  /*1870*/  WARPGROUP.DEPBAR.LE gsb0, 0x0 ;  /* 0x00008000000079c5 */ /* 0x000fe40000010000 */
[----:B------:R-:W-:Y:S01]  /*1880*/  USHF.R.U32.HI UR8, URZ, 0x4, UR8 ;  /* 0x000000043f087899 */ /* 0x000fe20008011608 */
[----:B------:R-:W-:Y:S01]  /*1890*/  WARPGROUP.ARRIVE ;  /* 0x00000000000079c5 */ /* 0x000fe20000000000 */
[----:B------:R-:W-:Y:S01]  /*18a0*/  ULOP3.LUT UR6, UR6, 0x100, URZ, 0xc0, !UPT ;  /* 0x0000010006067892 */ /* 0x000fe2000f8ec03f */
[----:B------:R-:W1:Y:S01]  /*18b0*/  LDC R2, c[0x0][0x230] ;  /* 0x00008c00ff027b82 */ /* 0x000e620000000800 */
[----:B------:R-:W-:Y:S02]  /*18c0*/  USGXT.U32 UR8, UR8, 0xe ;  /* 0x0000000e0808789a */ /* 0x000fe40008000000 */
[----:B------:R-:W-:Y:S01]  /*18d0*/  ULEA.HI UR6, UR16, UR6, URZ, 0x1c ;  /* 0x0000000610067291 */ /* 0x000fe2000f8fe03f */
[----:B------:R-:W-:Y:S01]  /*18e0*/  UMOV UR21, 0x80000020 ;  /* 0x8000002000157882 */ /* 0x000fe20000000000 */
[----:B------:R-:W-:-:S02]  /*18f0*/  UMOV UR23, 0x40000040 ;  /* 0x4000004000177882 */ /* 0x000fc40000000000 */
[----:B------:R-:W-:Y:S01]  /*1900*/  ULOP3.LUT UR6, UR6, 0x3fff, URZ, 0xc0, !UPT ;  /* 0x00003fff06067892 */ /* 0x000fe2000f8ec03f */
[----:B------:R-:W-:Y:S01]  /*1910*/  UMOV UR22, UR8 ;  /* 0x0000000800167c82 */ /* 0x000fe20008000000 */
[----:B------:R-:W-:Y:S02]  /*1920*/  UIADD3 UR18, UR18, 0x20, URZ ;  /* 0x0000002012127890 */ /* 0x000fe4000fffe03f */
[----:B------:R-:W-:-:S03]  /*1930*/  UIADD3 UR5, UR5, 0x1, URZ ;  /* 0x0000000105057890 */ /* 0x000fc6000fffe03f */
[----:B------:R-:W-:Y:S01]  /*1940*/  UMOV UR20, UR6 ;  /* 0x0000000600147c82 */ /* 0x000fe20008000000 */
[----:B------:R-:W-:Y:S01]  /*1950*/  UMOV UR7, URZ ;  /* 0x0000003f00077c82 */ /* 0x000fe20008000000 */
[----:B------:R-:W-:Y:S01]  /*1960*/  HGMMA.64x64x16.F32.BF16 R24, gdesc[UR20].tnspB, R24 ;  /* 0x40e00000141879f0 */ /* 0x000fe20008701818 */
[----:B------:R-:W-:Y:S01]  /*1970*/  UMOV UR20, 0xfffffffe ;  /* 0xfffffffe00147882 */ /* 0x000fe20000000000 */
[----:B------:R-:W-:Y:S01]  /*1980*/  UMOV UR21, 0x7fffffdf ;  /* 0x7fffffdf00157882 */ /* 0x000fe20000000000 */
[----:B------:R-:W-:Y:S01]  /*1990*/  UMOV UR22, 0x80 ;  /* 0x0000008000167882 */ /* 0x000fe20000000000 */
[----:B------:R-:W-:Y:S01]  /*19a0*/  UMOV UR23, 0x40000040 ;  /* 0x4000004000177882 */ /* 0x000fe20000000000 */
[----:B------:R-:W-:Y:S01]  /*19b0*/  UMOV UR9, URZ ;  /* 0x0000003f00097c82 */ /* 0x000fe20008000000 */
[----:B------:R-:W-:Y:S01]  /*19c0*/  UIADD3.64 UR20, UR6, -UR20, URZ ;  /* 0x8000001406147297 */ /* 0x000fe2000fffe03f */
[----:B-1----:R-:W-:Y:S01]  /*19d0*/  ISETP.LE.AND P0, PT, R2, UR18, PT ;  /* 0x0000001202007c0c */ /* 0x002fe2000bf03270 */
[----:B------:R-:W-:-:S02]  /*19e0*/  UIADD3.64 UR22, UR8, UR22, URZ ;  /* 0x0000001608167297 */ /* 0x000fc4000fffe03f */
[----:B------:R-:W-:-:S04]  /*19f0*/  UISETP.NE.U32.AND UP0, UPT, UR5, 0x3, UPT ;  /* 0x000000030500788c */ /* 0x000fc8000bf05070 */
[----:B------:R-:W-:Y:S02]  /*1a00*/  USEL UR6, URZ, 0x1, UP0 ;  /* 0x000000013f067887 */ /* 0x000fe40008000000 */
[----:B------:R-:W-:Y:S02]  /*1a10*/  USEL UR5, UR5, URZ, UP0 ;  /* 0x0000003f05057287 */ /* 0x000fe40008000000 */
[----:B------:R-:W-:Y:S01]  /*1a20*/  ULOP3.LUT UR4, UR4, UR6, URZ, 0x3c, !UPT ;  /* 0x0000000604047292 */ /* 0x000fe2000f8e3c3f */
[----:B------:R-:W-:Y:S01]  /*1a30*/  HGMMA.64x64x16.F32.BF16 R24, gdesc[UR20].tnspB, R24, gsb0 ;  /* 0x40e00000141879f0 */ /* 0x000fe20008001818 */
[----:B------:R-:W-:Y:S10]  /*1a40*/  @!P0 BRA `(.L_x_49) ;  /* 0xfffffffc00008947 */ /* 0x000ff4000383ffff */
.L_x_47:
[----:B------:R-:W-:Y:S02]  /*1a50*/  WARPGROUP.DEPBAR.LE gsb0, 0x0 ;  /* 0x00008000000079c5 */ /* 0x000fe40000010000 */
[----:B----4-:R-:W-:Y:S01]  /*1a60*/  BAR.SYNC.DEFER_BLOCKING 0x0 ;  /* 0x0000000000007b1d */ /* 0x010fe20000010000 */
[C---:B-1----:R-:W-:Y:S01]  /*1a70*/  IMAD.SHL.U32 R2, R0.reuse, 0x80, RZ ;  /* 0x0000008000027824 */ /* 0x042fe200078e00ff */
[----:B------:R-:W-:Y:S01]  /*1a80*/  F2FP.BF16.F32.PACK_AB R24, R25, R24 ;  /* 0x000000181918723e */ /* 0x000fe200000010ff */
[----:B------:R-:W-:Y:S01]  /*1a90*/  IMAD.SHL.U32 R3, R0, 0x40, RZ ;  /* 0x0000004000037824 */ /* 0x000fe200078e00ff */
[----:B------:R-:W-:Y:S02]  /*1aa0*/  F2FP.BF16.F32.PACK_AB R25, R27, R26 ;  /* 0x0000001a1b19723e */ /* 0x000fe400000010ff */
[----:B------:R-:W-:Y:S02]  /*1ab0*/  ELECT P0, URZ, PT ;  /* 0x00000000003f782f */ /* 0x000fe40003800000 */
[----:B------:R-:W-:Y:S01]  /*1ac0*/  LOP3.LUT R2, R2, 0x780, RZ, 0xc0, !PT ;  /* 0x0000078002027812 */ /* 0x000fe200078ec0ff */
[----:B------:R-:W-:Y:S01]  /*1ad0*/  UMOV UR13, UR10 ;  /* 0x0000000a000d7c82 */ /* 0x000fe20008000000 */
[----:B------:R-:W-:Y:S01]  /*1ae0*/  F2FP.BF16.F32.PACK_AB R32, R33, R32 ;  /* 0x000000202120723e */ /* 0x000fe200000010ff */
[----:B------:R-:W-:Y:S01]  /*1af0*/  UMOV UR14, UR19 ;  /* 0x00000013000e7c82 */ /* 0x000fe20008000000 */
[----:B-----5:R-:W-:Y:S01]  /*1b00*/  LOP3.LUT R4, R2, 0x3800, R3, 0xf8, !PT ;  /* 0x0000380002047812 */ /* 0x020fe200078ef803 */
[----:B------:R-:W-:Y:S01]  /*1b10*/  IMAD.SHL.U32 R2, R0, 0x10, RZ ;  /* 0x0000001000027824 */ /* 0x000fe200078e00ff */
[----:B------:R-:W-:-:S02]  /*1b20*/  F2FP.BF16.F32.PACK_AB R26, R29, R28 ;  /* 0x0000001c1d1a723e */ /* 0x000fc400000010ff */
[----:B------:R-:W-:Y:S02]  /*1b30*/  F2FP.BF16.F32.PACK_AB R27, R31, R30 ;  /* 0x0000001e1f1b723e */ /* 0x000fe400000010ff */
[----:B------:R-:W-:Y:S02]  /*1b40*/  LOP3.LUT R3, R2, 0x70, RZ, 0xc0, !PT ;  /* 0x0000007002037812 */ /* 0x000fe400078ec0ff */
[----:B------:R-:W-:Y:S02]  /*1b50*/  F2FP.BF16.F32.PACK_AB R33, R35, R34 ;  /* 0x000000222321723e */ /* 0x000fe400000010ff */
[----:B------:R-:W-:Y:S02]  /*1b60*/  LOP3.LUT R3, R3, 0x10, R0, 0x78, !PT ;  /* 0x0000001003037812 */ /* 0x000fe400078e7800 */
[----:B------:R-:W-:Y:S01]  /*1b70*/  F2FP.BF16.F32.PACK_AB R40, R41, R40 ;  /* 0x000000282928723e */ /* 0x000fe200000010ff */
[----:B------:R-:W1:Y:S02]  /*1b80*/  @!P2 SYNCS.CCTL.IV [UR12+0x9000] ;  /* 0x00900000ff00a9b1 */ /* 0x000e64000800000c */
[----:B-1----:R-:W-:Y:S01]  /*1b90*/  BAR.SYNC.DEFER_BLOCKING 0x0 ;  /* 0x0000000000007b1d */ /* 0x002fe20000010000 */
[----:B------:R-:W-:-:S02]  /*1ba0*/  LOP3.LUT R3, R4, R3, RZ, 0xfc, !PT ;  /* 0x0000000304037212 */ /* 0x000fc400078efcff */
[----:B------:R-:W-:Y:S02]  /*1bb0*/  F2FP.BF16.F32.PACK_AB R34, R37, R36 ;  /* 0x000000242522723e */ /* 0x000fe400000010ff */
[C---:B------:R-:W-:Y:S01]  /*1bc0*/  LOP3.LUT R2, R3.reuse, 0x20, RZ, 0x3c, !PT ;  /* 0x0000002003027812 */ /* 0x040fe200078e3cff */
[C---:B------:R-:W-:Y:S01]  /*1bd0*/  VIADD R0, R3.reuse, UR12 ;  /* 0x0000000c03007c36 */ /* 0x040fe20008000000 */
[C---:B------:R-:W-:Y:S02]  /*1be0*/  LOP3.LUT R4, R3.reuse, 0x40, RZ, 0x3c, !PT ;  /* 0x0000004003047812 */ /* 0x040fe400078e3cff */
[----:B------:R-:W-:Y:S01]  /*1bf0*/  LOP3.LUT R3, R3, 0x60, RZ, 0x3c, !PT ;  /* 0x0000006003037812 */ /* 0x000fe200078e3cff */
[----:B------:R-:W-:Y:S01]  /*1c00*/  VIADD R2, R2, UR12 ;  /* 0x0000000c02027c36 */ /* 0x000fe20008000000 */
[----:B------:R-:W-:Y:S01]  /*1c10*/  F2FP.BF16.F32.PACK_AB R35, R39, R38 ;  /* 0x000000262723723e */ /* 0x000fe200000010ff */
[----:B------:R-:W-:Y:S01]  /*1c20*/  VIADD R4, R4, UR12 ;  /* 0x0000000c04047c36 */ /* 0x000fe20008000000 */
[----:B------:R-:W-:Y:S01]  /*1c30*/  F2FP.BF16.F32.PACK_AB R41, R43, R42 ;  /* 0x0000002a2b29723e */ /* 0x000fe200000010ff */
[----:B------:R-:W-:Y:S01]  /*1c40*/  VIADD R3, R3, UR12 ;  /* 0x0000000c03037c36 */ /* 0x000fe20008000000 */
[----:B------:R-:W-:-:S02]  /*1c50*/  F2FP.BF16.F32.PACK_AB R48, R49, R48 ;  /* 0x000000303130723e */ /* 0x000fc400000010ff */
[----:B------:R-:W-:Y:S02]  /*1c60*/  F2FP.BF16.F32.PACK_AB R42, R45, R44 ;  /* 0x0000002c2d2a723e */ /* 0x000fe400000010ff */
[----:B------:R-:W-:Y:S02]  /*1c70*/  F2FP.BF16.F32.PACK_AB R43, R47, R46 ;  /* 0x0000002e2f2b723e */ /* 0x000fe400000010ff */
[----:B------:R-:W-:Y:S02]  /*1c80*/  F2FP.BF16.F32.PACK_AB R49, R51, R50 ;  /* 0x000000323331723e */ /* 0x000fe400000010ff */
[----:B------:R-:W-:Y:S01]  /*1c90*/  F2FP.BF16.F32.PACK_AB R50, R53, R52 ;  /* 0x000000343532723e */ /* 0x000fe200000010ff */
[----:B------:R-:W1:Y:S02]  /*1ca0*/  @!P2 SYNCS.CCTL.IV [UR12+0x9008] ;  /* 0x00900800ff00a9b1 */ /* 0x000e64000800000c */
[----:B-1----:R-:W-:Y:S01]  /*1cb0*/  BAR.SYNC.DEFER_BLOCKING 0x0 ;  /* 0x0000000000007b1d */ /* 0x002fe20000010000 */
[----:B------:R-:W-:-:S02]  /*1cc0*/  F2FP.BF16.F32.PACK_AB R51, R55, R54 ;  /* 0x000000363733723e */ /* 0x000fc400000010ff */
[----:B------:R-:W-:-:S13]  /*1cd0*/  ISETP.LT.U32.AND P0, PT, R6, 0x20, P0 ;  /* 0x000000200600780c */ /* 0x000fda0000701070 */
[----:B------:R-:W-:Y:S01]  /*1ce0*/  VOTEU.ANY UP0, P0 ;  /* 0x00000000003f7886 */ /* 0x000fe20000000100 */
[----:B------:R-:W-:-:S04]  /*1cf0*/  VOTEU.ANY UP1, P0 ;  /* 0x00000000003f7886 */ /* 0x000fc80000020100 */
[----:B--2---:R-:W-:Y:S01]  /*1d00*/  @UP0 UMOV UR6, UR28 ;  /* 0x0000001c00060c82 */ /* 0x004fe20008000000 */
[----:B------:R-:W-:Y:S01]  /*1d10*/  @UP0 UMOV UR7, UR29 ;  /* 0x0000001d00070c82 */ /* 0x000fe20008000000 */
[----:B------:R-:W1:Y:S02]  /*1d20*/  @!P2 SYNCS.CCTL.IV [UR12+0x9010] ;  /* 0x00901000ff00a9b1 */ /* 0x000e64000800000c */
[----:B-1----:R-:W-:Y:S04]  /*1d30*/  STSM.16.M88.4 [R0], R24 ;  /* 0x0000001800007844 */ /* 0x002fe80000000200 */
[----:B------:R-:W-:Y:S04]  /*1d40*/  STSM.16.M88.4 [R2], R32 ;  /* 0x0000002002007844 */ /* 0x000fe80000000200 */
[----:B------:R-:W-:Y:S04]  /*1d50*/  STSM.16.M88.4 [R4], R40 ;  /* 0x0000002804007844 */ /* 0x000fe80000000200 */
[----:B------:R-:W-:Y:S01]  /*1d60*/  STSM.16.M88.4 [R3], R48 ;  /* 0x0000003003007844 */ /* 0x000fe20000000200 */
[----:B------:R1:W-:Y:S06]  /*1d70*/  MEMBAR.ALL.CTA ;  /* 0x0000000000007992 */ /* 0x0003ec0000008000 */
[----:B-1----:R-:W1:Y:S02]  /*1d80*/  FENCE.VIEW.ASYNC.S ;  /* 0x00000000000073c6 */ /* 0x002e640000000000 */
[----:B-1----:R-:W-:Y:S06]  /*1d90*/  BAR.SYNC.DEFER_BLOCKING 0x0 ;  /* 0x0000000000007b1d */ /* 0x002fec0000010000 */
[----:B------:R1:W-:Y:S01]  /*1da0*/  @UP1 UTMASTG.2D [UR12], [UR6] ;  /* 0x0000000c060013b5 */ /* 0x0003e20008008000 */
[----:B------:R0:W-:Y:S01]  /*1db0*/  UTMACMDFLUSH ;  /* 0x00000000000079b7 */ /* 0x0001e20000000000 */
[----:B------:R-:W-:-:S04]  /*1dc0*/  DEPBAR.LE SB0, 0x0 ;  /* 0x000080000000791a */ /* 0x000fc80000000000 */
[----:B------:R-:W-:Y:S06]  /*1dd0*/  BAR.SYNC.DEFER_BLOCKING 0x0 ;  /* 0x0000000000007b1d */ /* 0x000fec0000010000 */
[----:B-1----:R-:W-:Y:S05]  /*1de0*/  EXIT ;  /* 0x000000000000794d */ /* 0x002fea0003800000 */
.L_x_48:
[----:B------:R-:W1:Y:S02]  /*1df0*/  SYNCS.PHASECHK.TRANS64.TRYWAIT P0, [UR20+0x9000], R2 ;  /* 0x00900002ff0075a7 */ /* 0x000e640008000154 */
[----:B-1----:R-:W-:Y:S05]  /*1e00*/  @!P0 BRA `(.L_x_48) ;  /* 0xfffffffc00f88947 */ /* 0x002fea000383ffff */
[----:B------:R-:W-:Y:S05]  /*1e10*/  BRA `(.L_x_50) ;  /* 0xfffffff800907947 */ /* 0x000fea000383ffff */
.L_x_51:
[----:B------:R-:W-:-:S00]  /*1e20*/  BRA `(.L_x_51) ;  /* 0xfffffffc00fc7947 */ /* 0x000fc0000383ffff */
[----:B------:R-:W-:-:S00]  /*1e30*/  NOP ;  /* 0x0000000000007918 */ /* 0x000fc00000000000 */
        /* <DEDUP_REMOVED lines=12> */
.L_x_52:


//--------------------- .nv.shared.gluon_wgmma    --------------------------
	.section	.nv.shared.gluon_wgmma,"aw",@nobits
	.sectionflags	@""
	.align	16
	.zero		1024


//--------------------- .nv.shared.reserved.0     --------------------------
	.section	.nv.shared.reserved.0,"aw",@nobits
	.weak		__nv_reservedSMEM_offset_0_alias
	.size		__nv_reservedSMEM_offset_0_alias, 0, 0
	.other		__nv_reservedSMEM_offset_0_alias,@"STO_CUDA_RESERVED_SHARED STV_DEFAULT"
__nv_reservedSMEM_offset_0_alias:
	.zero		0


//--------------------- .nv.constant0.gluon_wgmma --------------------------
	.section	.nv.constant0.gluon_wgmma,"a",@progbits
	.sectionflags	@""
	.align	4
.nv.constant0.gluon_wgmma:
	.zero		608


//--------------------- SYMBOLS --------------------------

	.type		.nv.reservedSmem.offset0,@object
	.size		.nv.reservedSmem.offset0,0x4
